def matmul_kernel(
    a_ptr,
    b_ptr,
    c_ptr,
    M,
    N,
    K,
    stride_am,
    stride_ak,
    stride_bk,
    stride_bn,
    stride_cm,
    stride_cn,
    BLOCK_M: tl.constexpr,
    BLOCK_N: tl.constexpr,
    BLOCK_K: tl.constexpr,
    GROUP_M: tl.constexpr,
):
    pid = tl.program_id(axis=0)
    num_pid_m = tl.cdiv(M, BLOCK_M)
    num_pid_n = tl.cdiv(N, BLOCK_N)
    num_pid_in_group = GROUP_M * num_pid_n
    group_id = pid // num_pid_in_group
    first_pid_m = group_id * GROUP_M
    group_size_m = min(num_pid_m - first_pid_m, GROUP_M)
    pid_m = first_pid_m + ((pid % num_pid_in_group) % group_size_m)
    pid_n = (pid % num_pid_in_group) // group_size_m

    offs_am = (pid_m * BLOCK_M + tl.arange(0, BLOCK_M)) % M
    offs_bn = (pid_n * BLOCK_N + tl.arange(0, BLOCK_N)) % N
    offs_k = tl.arange(0, BLOCK_K)
    a_ptrs = a_ptr + offs_am[:, None] * stride_am + offs_k[None, :] * stride_ak
    b_ptrs = b_ptr + offs_k[:, None] * stride_bk + offs_bn[None, :] * stride_bn

    acc = tl.zeros((BLOCK_M, BLOCK_N), dtype=tl.float32)
    for kk in range(0, tl.cdiv(K, BLOCK_K)):
        a = tl.load(a_ptrs, mask=offs_k[None, :] < K - kk * BLOCK_K, other=0.0)
        b = tl.load(b_ptrs, mask=offs_k[:, None] < K - kk * BLOCK_K, other=0.0)
        acc = tl.dot(a, b, acc)
        a_ptrs += BLOCK_K * stride_ak
        b_ptrs += BLOCK_K * stride_bk

    c = acc.to(c_ptr.dtype.element_ty)
    offs_cm = pid_m * BLOCK_M + tl.arange(0, BLOCK_M)
    offs_cn = pid_n * BLOCK_N + tl.arange(0, BLOCK_N)
    c_ptrs = c_ptr + offs_cm[:, None] * stride_cm + offs_cn[None, :] * stride_cn
    mask = (offs_cm[:, None] < M) & (offs_cn[None, :] < N)
    tl.store(c_ptrs, c, mask=mask)

# config = {"BLOCK_K": 64, "BLOCK_M": 128, "BLOCK_N": 128, "GROUP_M": 8, "arch": "sm_100", "dtype": "fp32", "num_ctas": 2, "num_stages": 3, "num_warps": 4}
# arch = sm_100


// ===== COMPILED SASS (sm_100a) =====

	.target	sm_100a

	.elftype	@"ET_EXEC"


//--------------------- .note.nv.tkinfo           --------------------------
	.section	.note.nv.tkinfo,"",@"SHT_NOTE"
	.sectionflags	@"SHF_NOTE_NV_TKINFO"
	.tkinfo
        /*0018*/ 	.word	0x00000081
        /*0030*/ 	.string	""
        /*0030*/ 	.string	"ptxas-blackwell"
        /*0030*/ 	.string	"Cuda compilation tools, release 12.9, V12.9.86"
        /*0030*/ 	.string	"Build cuda_12.9.r12.9/compiler.36037853_0"
        /*0030*/ 	.string	"-v  -suppress-debug-info  -lineinfo  -arch sm_100a "



//--------------------- .note.nv.cuver            --------------------------
	.section	.note.nv.cuver,"",@"SHT_NOTE"
	.sectionflags	@"SHF_NOTE_NV_CUVER"
        /*0018*/ 	.short	0x0001
        /*001a*/ 	.short	0x0064
        /*001c*/ 	.short	0x0001
        /*001e*/ 	.short	0x0000
        /*0020*/ 	.short	0x0001
        /*0022*/ 	.short	0x0000


//--------------------- .nv.info                  --------------------------
	.section	.nv.info,"",@"SHT_CUDA_INFO"
	.align	4


	//----- nvinfo : EIATTR_REGCOUNT
	.align		4
        /*0000*/ 	.byte	0x04, 0x2f
        /*0002*/ 	.short	(.L_4 - .L_3)
	.align		4
.L_3:
        /*0004*/ 	.word	index@(matmul_kernel)
        /*0008*/ 	.word	0x000000ff


	//----- nvinfo : EIATTR_FRAME_SIZE
	.align		4
.L_4:
        /*000c*/ 	.byte	0x04, 0x11
        /*000e*/ 	.short	(.L_6 - .L_5)
	.align		4
.L_5:
        /*0010*/ 	.word	index@($__internal_2_$__cuda_sm10x_tcgen05_guardrail_trap_unallocated_columns_being_dealloced)
        /*0014*/ 	.word	0x000001d0


	//----- nvinfo : EIATTR_FRAME_SIZE
	.align		4
.L_6:
        /*0018*/ 	.byte	0x04, 0x11
        /*001a*/ 	.short	(.L_8 - .L_7)
	.align		4
.L_7:
        /*001c*/ 	.word	index@($__internal_1_$__cuda_sm10x_tcgen05_guardrail_trap_phase_invalid_during_alloc)
        /*0020*/ 	.word	0x000001d0


	//----- nvinfo : EIATTR_FRAME_SIZE
	.align		4
.L_8:
        /*0024*/ 	.byte	0x04, 0x11
        /*0026*/ 	.short	(.L_10 - .L_9)
	.align		4
.L_9:
        /*0028*/ 	.word	index@($__internal_0_$__cuda_sm10x_tcgen05_guardrail_trap_col_being_dealloced_not_returned_by_alloc)
        /*002c*/ 	.word	0x000001d0


	//----- nvinfo : EIATTR_FRAME_SIZE
	.align		4
.L_10:
        /*0030*/ 	.byte	0x04, 0x11
        /*0032*/ 	.short	(.L_12 - .L_11)
	.align		4
.L_11:
        /*0034*/ 	.word	index@(matmul_kernel)
        /*0038*/ 	.word	0x000001d0


	//----- nvinfo : EIATTR_MIN_STACK_SIZE
	.align		4
.L_12:
        /*003c*/ 	.byte	0x04, 0x12
        /*003e*/ 	.short	(.L_14 - .L_13)
	.align		4
.L_13:
        /*0040*/ 	.word	index@(matmul_kernel)
        /*0044*/ 	.word	0x000001d0
.L_14:


//--------------------- .nv.info.matmul_kernel    --------------------------
	.section	.nv.info.matmul_kernel,"",@"SHT_CUDA_INFO"
	.sectionflags	@""
	.align	4


	//----- nvinfo : EIATTR_CUDA_API_VERSION
	.align		4
        /*0000*/ 	.byte	0x04, 0x37
        /*0002*/ 	.short	(.L_16 - .L_15)
.L_15:
        /*0004*/ 	.word	0x00000081


	//----- nvinfo : EIATTR_KPARAM_INFO
	.align		4
.L_16:
        /*0008*/ 	.byte	0x04, 0x17
        /*000a*/ 	.short	(.L_18 - .L_17)
.L_17:
        /*000c*/ 	.word	0x00000000
        /*0010*/ 	.short	0x000d
        /*0012*/ 	.short	0x0048
        /*0014*/ 	.byte	0x00, 0xf4, 0x21, 0x00


	//----- nvinfo : EIATTR_KPARAM_INFO
	.align		4
.L_18:
        /*0018*/ 	.byte	0x04, 0x17
        /*001a*/ 	.short	(.L_20 - .L_19)
.L_19:
        /*001c*/ 	.word	0x00000000
        /*0020*/ 	.short	0x000c
        /*0022*/ 	.short	0x0040
        /*0024*/ 	.byte	0x00, 0xf4, 0x21, 0x00


	//----- nvinfo : EIATTR_KPARAM_INFO
	.align		4
.L_20:
        /*0028*/ 	.byte	0x04, 0x17
        /*002a*/ 	.short	(.L_22 - .L_21)
.L_21:
        /*002c*/ 	.word	0x00000000
        /*0030*/ 	.short	0x000b
        /*0032*/ 	.short	0x0038
        /*0034*/ 	.byte	0x00, 0xf0, 0x11, 0x00


	//----- nvinfo : EIATTR_KPARAM_INFO
	.align		4
.L_22:
        /*0038*/ 	.byte	0x04, 0x17
        /*003a*/ 	.short	(.L_24 - .L_23)
.L_23:
        /*003c*/ 	.word	0x00000000
        /*0040*/ 	.short	0x000a
        /*0042*/ 	.short	0x0034
        /*0044*/ 	.byte	0x00, 0xf0, 0x11, 0x00


	//----- nvinfo : EIATTR_KPARAM_INFO
	.align		4
.L_24:
        /*0048*/ 	.byte	0x04, 0x17
        /*004a*/ 	.short	(.L_26 - .L_25)
.L_25:
        /*004c*/ 	.word	0x00000000
        /*0050*/ 	.short	0x0009
        /*0052*/ 	.short	0x0030
        /*0054*/ 	.byte	0x00, 0xf0, 0x11, 0x00


	//----- nvinfo : EIATTR_KPARAM_INFO
	.align		4
.L_26:
        /*0058*/ 	.byte	0x04, 0x17
        /*005a*/ 	.short	(.L_28 - .L_27)
.L_27:
        /*005c*/ 	.word	0x00000000
        /*0060*/ 	.short	0x0008
        /*0062*/ 	.short	0x002c
        /*0064*/ 	.byte	0x00, 0xf0, 0x11, 0x00


	//----- nvinfo : EIATTR_KPARAM_INFO
	.align		4
.L_28:
        /*0068*/ 	.byte	0x04, 0x17
        /*006a*/ 	.short	(.L_30 - .L_29)
.L_29:
        /*006c*/ 	.word	0x00000000
        /*0070*/ 	.short	0x0007
        /*0072*/ 	.short	0x0028
        /*0074*/ 	.byte	0x00, 0xf0, 0x11, 0x00


	//----- nvinfo : EIATTR_KPARAM_INFO
	.align		4
.L_30:
        /*0078*/ 	.byte	0x04, 0x17
        /*007a*/ 	.short	(.L_32 - .L_31)
.L_31:
        /*007c*/ 	.word	0x00000000
        /*0080*/ 	.short	0x0006
        /*0082*/ 	.short	0x0024
        /*0084*/ 	.byte	0x00, 0xf0, 0x11, 0x00


	//----- nvinfo : EIATTR_KPARAM_INFO
	.align		4
.L_32:
        /*0088*/ 	.byte	0x04, 0x17
        /*008a*/ 	.short	(.L_34 - .L_33)
.L_33:
        /*008c*/ 	.word	0x00000000
        /*0090*/ 	.short	0x0005
        /*0092*/ 	.short	0x0020
        /*0094*/ 	.byte	0x00, 0xf0, 0x11, 0x00


	//----- nvinfo : EIATTR_KPARAM_INFO
	.align		4
.L_34:
        /*0098*/ 	.byte	0x04, 0x17
        /*009a*/ 	.short	(.L_36 - .L_35)
.L_35:
        /*009c*/ 	.word	0x00000000
        /*00a0*/ 	.short	0x0004
        /*00a2*/ 	.short	0x001c
        /*00a4*/ 	.byte	0x00, 0xf0, 0x11, 0x00


	//----- nvinfo : EIATTR_KPARAM_INFO
	.align		4
.L_36:
        /*00a8*/ 	.byte	0x04, 0x17
        /*00aa*/ 	.short	(.L_38 - .L_37)
.L_37:
        /*00ac*/ 	.word	0x00000000
        /*00b0*/ 	.short	0x0003
        /*00b2*/ 	.short	0x0018
        /*00b4*/ 	.byte	0x00, 0xf0, 0x11, 0x00


	//----- nvinfo : EIATTR_KPARAM_INFO
	.align		4
.L_38:
        /*00b8*/ 	.byte	0x04, 0x17
        /*00ba*/ 	.short	(.L_40 - .L_39)
.L_39:
        /*00bc*/ 	.word	0x00000000
        /*00c0*/ 	.short	0x0002
        /*00c2*/ 	.short	0x0010
        /*00c4*/ 	.byte	0x00, 0xf4, 0x21, 0x00


	//----- nvinfo : EIATTR_KPARAM_INFO
	.align		4
.L_40:
        /*00c8*/ 	.byte	0x04, 0x17
        /*00ca*/ 	.short	(.L_42 - .L_41)
.L_41:
        /*00cc*/ 	.word	0x00000000
        /*00d0*/ 	.short	0x0001
        /*00d2*/ 	.short	0x0008
        /*00d4*/ 	.byte	0x00, 0xf4, 0x21, 0x00


	//----- nvinfo : EIATTR_KPARAM_INFO
	.align		4
.L_42:
        /*00d8*/ 	.byte	0x04, 0x17
        /*00da*/ 	.short	(.L_44 - .L_43)
.L_43:
        /*00dc*/ 	.word	0x00000000
        /*00e0*/ 	.short	0x0000
        /*00e2*/ 	.short	0x0000
        /*00e4*/ 	.byte	0x00, 0xf4, 0x21, 0x00


	//----- nvinfo : EIATTR_EXPLICIT_CLUSTER
	.align		4
.L_44:
        /*00e8*/ 	.byte	0x01, 0x3e
	.zero		2


	//----- nvinfo : EIATTR_CTA_PER_CLUSTER
	.align		4
        /*00ec*/ 	.byte	0x04, 0x3d
        /*00ee*/ 	.short	(.L_46 - .L_45)
.L_45:
        /*00f0*/ 	.word	0x00000002
        /*00f4*/ 	.word	0x00000001
        /*00f8*/ 	.word	0x00000001


	//----- nvinfo : EIATTR_AT_ENTRY_FRAGMENTS
	.align		4
.L_46:
        /*00fc*/ 	.byte	0x04, 0x4f
        /*00fe*/ 	.short	(.L_48 - .L_47)


	//   ....[0]....
.L_47:
        /*0100*/ 	.word	0x00000004


	//----- nvinfo : EIATTR_RESERVED_SMEM_USED
	.align		4
.L_48:
        /*0104*/ 	.byte	0x01, 0x41
	.zero		2


	//----- nvinfo : EIATTR_SPARSE_MMA_MASK
	.align		4
        /*0108*/ 	.byte	0x03, 0x50
        /*010a*/ 	.short	0x0000


	//----- nvinfo : EIATTR_TCGEN05_1CTA_USED
	.align		4
        /*010c*/ 	.byte	0x01, 0x51
	.zero		2


	//----- nvinfo : EIATTR_MAXREG_COUNT
	.align		4
        /*0110*/ 	.byte	0x03, 0x1b
        /*0112*/ 	.short	0x00ff


	//----- nvinfo : EIATTR_NUM_BARRIERS
	.align		4
        /*0114*/ 	.byte	0x02, 0x4c
        /*0116*/ 	.byte	0x01
	.zero		1


	//----- nvinfo : EIATTR_ANNOTATIONS
	.align		4
        /*0118*/ 	.byte	0x04, 0x55
        /*011a*/ 	.short	(.L_50 - .L_49)


	//   ....[0]....
.L_49:
        /*011c*/ 	.word	0x00000001
        /*0120*/ 	.byte	0x70, 0x09, 0x00, 0x00, 0x01, 0x00, 0x00, 0x00, 0x30, 0x0a, 0x00, 0x00, 0x01, 0x00, 0x00, 0x00
        /* <DEDUP_REMOVED lines=119> */
        /*08a0*/ 	.byte	0x70, 0xdf, 0x00, 0x00, 0x01, 0x00, 0x00, 0x00, 0x90, 0xdf, 0x00, 0x00


	//----- nvinfo : EIATTR_INT_WARP_WIDE_INSTR_OFFSETS
	.align		4
.L_50:
        /*08ac*/ 	.byte	0x04, 0x31
        /*08ae*/ 	.short	(.L_52 - .L_51)


	//   ....[0]....
.L_51:
        /*08b0*/ 	.word	0x00003920


	//   ....[1]....
        /*08b4*/ 	.word	0x00003940


	//   ....[2]....
        /*08b8*/ 	.word	0x00003a60


	//   ....[3]....
        /*08bc*/ 	.word	0x0000fa80


	//   ....[4]....
        /*08c0*/ 	.word	0x0000fad0


	//----- nvinfo : EIATTR_COOP_GROUP_MASK_REGIDS
	.align		4
.L_52:
        /*08c4*/ 	.byte	0x04, 0x29
        /*08c6*/ 	.short	(.L_54 - .L_53)


	//   ....[0]....
.L_53:
        /*08c8*/ 	.word	0xffffffff


	//   ....[1]....
        /*08cc*/ 	.word	0xffffffff


	//   ....[2]....
        /*08d0*/ 	.word	0xffffffff


	//   ....[3]....
        /*08d4*/ 	.word	0xffffffff


	//----- nvinfo : EIATTR_COOP_GROUP_INSTR_OFFSETS
	.align		4
.L_54:
        /*08d8*/ 	.byte	0x04, 0x28
        /*08da*/ 	.short	(.L_56 - .L_55)


	//   ....[0]....
.L_55:
        /*08dc*/ 	.word	0x00000070


	//   ....[1]....
        /*08e0*/ 	.word	0x00000330


	//   ....[2]....
        /*08e4*/ 	.word	0x0000f910


	//   ....[3]....
        /*08e8*/ 	.word	0x0000fb80


	//----- nvinfo : EIATTR_VRC_CTA_INIT_COUNT
	.align		4
.L_56:
        /*08ec*/ 	.byte	0x02, 0x4a
        /*08ee*/ 	.byte	0x80
	.zero		1


	//----- nvinfo : EIATTR_MBARRIER_INSTR_OFFSETS
	.align		4
        /*08f0*/ 	.byte	0x04, 0x39
        /*08f2*/ 	.short	(.L_58 - .L_57)


	//   ....[0]....
.L_57:
        /*08f4*/ 	.word	0x00003ad0
        /*08f8*/ 	.word	0x000000ff
        /*08fc*/ 	.word	0x00000000
        /*0900*/ 	.short	0x0100
        /*0902*/ 	.byte	0x08
	.zero		1


	//   ....[1]....
        /*0904*/ 	.word	0x00003af0
        /*0908*/ 	.word	0x000000ff
        /*090c*/ 	.word	0x0001c008
        /*0910*/ 	.short	0x0100
        /*0912*/ 	.byte	0x0b
	.zero		1


	//   ....[2]....
        /*0914*/ 	.word	0x0000b400
        /*0918*/ 	.word	0x000000ff
        /*091c*/ 	.word	0x00000000
        /*0920*/ 	.short	0x010a
        /*0922*/ 	.byte	0x08
	.zero		1


	//   ....[3]....
        /*0924*/ 	.word	0x0000e0e0
        /*0928*/ 	.word	0x000000ff
        /*092c*/ 	.word	0x00000000
        /*0930*/ 	.short	0x010a
        /*0932*/ 	.byte	0x08
	.zero		1


	//   ....[4]....
        /*0934*/ 	.word	0x0000e230
        /*0938*/ 	.word	0x000000ff
        /*093c*/ 	.word	0x0001c000
        /*0940*/ 	.short	0x0108
        /*0942*/ 	.byte	0x0b
	.zero		1


	//   ....[5]....
        /*0944*/ 	.word	0x0000e340
        /*0948*/ 	.word	0x000000ff
        /*094c*/ 	.word	0x0001c008
        /*0950*/ 	.short	0x0108
        /*0952*/ 	.byte	0x0b
	.zero		1


	//   ....[6]....
        /*0954*/ 	.word	0x0000fba0
        /*0958*/ 	.word	0x000000ff
        /*095c*/ 	.word	0x00000000
        /*0960*/ 	.short	0x010a
        /*0962*/ 	.byte	0x08
	.zero		1


	//   ....[7]....
        /*0964*/ 	.word	0x0000fbd0
        /*0968*/ 	.word	0x000000ff
        /*096c*/ 	.word	0x00000000
        /*0970*/ 	.short	0x010a
        /*0972*/ 	.byte	0x08
	.zero		1


	//----- nvinfo : EIATTR_NUM_MBARRIERS
	.align		4
.L_58:
        /*0974*/ 	.byte	0x03, 0x38
        /*0976*/ 	.short	0x0002


	//----- nvinfo : EIATTR_EXIT_INSTR_OFFSETS
	.align		4
        /*0978*/ 	.byte	0x04, 0x1c
        /*097a*/ 	.short	(.L_60 - .L_59)


	//   ....[0]....
.L_59:
        /*097c*/ 	.word	0x0000fb90


	//----- nvinfo : EIATTR_REQNTID
	.align		4
.L_60:
        /*0980*/ 	.byte	0x04, 0x10
        /*0982*/ 	.short	(.L_62 - .L_61)
.L_61:
        /*0984*/ 	.word	0x00000080
        /*0988*/ 	.word	0x00000001
        /*098c*/ 	.word	0x00000001


	//----- nvinfo : EIATTR_CRS_STACK_SIZE
	.align		4
.L_62:
        /*0990*/ 	.byte	0x04, 0x1e
        /*0992*/ 	.short	(.L_64 - .L_63)
.L_63:
        /*0994*/ 	.word	0x00000000


	//----- nvinfo : EIATTR_CBANK_PARAM_SIZE
	.align		4
.L_64:
        /*0998*/ 	.byte	0x03, 0x19
        /*099a*/ 	.short	0x0050


	//----- nvinfo : EIATTR_PARAM_CBANK
	.align		4
        /*099c*/ 	.byte	0x04, 0x0a
        /*099e*/ 	.short	(.L_66 - .L_65)
	.align		4
.L_65:
        /*09a0*/ 	.word	index@(.nv.constant0.matmul_kernel)
        /*09a4*/ 	.short	0x0380
        /*09a6*/ 	.short	0x0050


	//----- nvinfo : EIATTR_SW_WAR
	.align		4
.L_66:
        /*09a8*/ 	.byte	0x04, 0x36
        /*09aa*/ 	.short	(.L_68 - .L_67)
.L_67:
        /*09ac*/ 	.word	0x00000008
.L_68:


//--------------------- .nv.compat                --------------------------
	.section	.nv.compat,"",@"SHT_CUDA_COMPAT_INFO"
	.align	4
        /*0000*/ 	.byte	0x02, 0x02, 0x02, 0x00, 0x02, 0x05, 0x05, 0x00, 0x02, 0x03, 0x00, 0x00, 0x02, 0x06, 0x01, 0x00


//--------------------- .nv.callgraph             --------------------------
	.section	.nv.callgraph,"",@"SHT_CUDA_CALLGRAPH"
	.align	4
	.sectionentsize	8
	.align		4
        /*0000*/ 	.word	0x00000000
	.align		4
        /*0004*/ 	.word	0xffffffff
	.align		4
        /*0008*/ 	.word	0x00000000
	.align		4
        /*000c*/ 	.word	0xfffffffe
	.align		4
        /*0010*/ 	.word	0x00000000
	.align		4
        /*0014*/ 	.word	0xfffffffd
	.align		4
        /*0018*/ 	.word	0x00000000
	.align		4
        /*001c*/ 	.word	0xfffffffc


//--------------------- .text.matmul_kernel       --------------------------
	.section	.text.matmul_kernel,"ax",@progbits
	.align	128
        .global         matmul_kernel
        .type           matmul_kernel,@function
        .size           matmul_kernel,(.L_x_21 - matmul_kernel)
        .other          matmul_kernel,@"STO_CUDA_ENTRY STV_DEFAULT"
matmul_kernel:
.text.matmul_kernel:
[----:B------:R-:W1:Y:S01]  /*0000*/  LDC R1, c[0x0][0x37c] ;  /* 0x0000df00ff017b82 */ /* 0x000e620000000800 */
[----:B------:R-:W2:Y:S01]  /*0010*/  S2R R3, SR_TID.X ;  /* 0x0000000000037919 */ /* 0x000ea20000002100 */
[----:B-1----:R-:W-:Y:S01]  /*0020*/  VIADD R1, R1, 0xfffffe30 ;  /* 0xfffffe3001017836 */ /* 0x002fe20000000000 */
[----:B--2---:R-:W-:-:S13]  /*0030*/  ISETP.GE.U32.AND P0, PT, R3, 0x20, PT ;  /* 0x000000200300780c */ /* 0x004fda0003f06070 */
[----:B------:R-:W-:Y:S02]  /*0040*/  VOTEU.ANY UP0, P0 ;  /* 0x0000000000ff7886 */ /* 0x000fe40000000100 */
[----:B------:R-:W-:Y:S05]  /*0050*/  BRA.U UP0, `(.L_x_0) ;  /* 0x0000000100b87547 */ /* 0x000fea000b800000 */
[----:B------:R-:W1:Y:S01]  /*0060*/  S2UR UR6, SR_CgaCtaId ;  /* 0x00000000000679c3 */ /* 0x000e620000008800 */
[----:B------:R-:W-:Y:S01]  /*0070*/  NOP ;  /* 0x0000000000007918 */ /* 0x000fe20000000000 */
[----:B------:R-:W-:Y:S02]  /*0080*/  UMOV UR4, 0x40 ;  /* 0x0000004000047882 */ /* 0x000fe40000000000 */
[----:B-1----:R-:W-:-:S09]  /*0090*/  ULEA UR4, UR6, UR4, 0x18 ;  /* 0x0000000406047291 */ /* 0x002fd2000f8ec0ff */
[----:B------:R-:W1:Y:S01]  /*00a0*/  LDS.U8 R0, [UR4] ;  /* 0x00000004ff007984 */ /* 0x000e620008000000 */
[----:B------:R-:W-:Y:S02]  /*00b0*/  UMOV UR4, 0x400 ;  /* 0x0000040000047882 */ /* 0x000fe40000000000 */
[----:B------:R-:W-:Y:S01]  /*00c0*/  ULEA UR4, UR6, UR4, 0x18 ;  /* 0x0000000406047291 */ /* 0x000fe2000f8ec0ff */
[----:B-1----:R-:W-:-:S13]  /*00d0*/  ISETP.NE.AND P0, PT, R0, RZ, PT ;  /* 0x000000ff0000720c */ /* 0x002fda0003f05270 */
[----:B------:R-:W-:Y:S05]  /*00e0*/  @P0 BRA `(.L_x_1) ;  /* 0x00000000007c0947 */ /* 0x000fea0003800000 */
[----:B------:R-:W-:-:S13]  /*00f0*/  ELECT P0, URZ, PT ;  /* 0x0000000000ff782f */ /* 0x000fda0003800000 */
[----:B------:R-:W-:Y:S05]  /*0100*/  @!P0 BRA `(.L_x_2) ;  /* 0x0000000000848947 */ /* 0x000fea0003800000 */
[----:B------:R-:W-:Y:S01]  /*0110*/  UMOV UR5, 0x4 ;  /* 0x0000000400057882 */ /* 0x000fe20000000000 */
[----:B------:R-:W-:Y:S02]  /*0120*/  IMAD.MOV.U32 R7, RZ, RZ, 0x1 ;  /* 0x00000001ff077424 */ /* 0x000fe400078e00ff */
[----:B------:R-:W-:Y:S02]  /*0130*/  IMAD.MOV.U32 R5, RZ, RZ, 0xf ;  /* 0x0000000fff057424 */ /* 0x000fe400078e00ff */
[----:B------:R-:W-:Y:S04]  /*0140*/  DEPBAR.LE SB1, 0x36 ;  /* 0x00009d800000791a */ /* 0x000fe80000000000 */
[----:B------:R-:W1:Y:S02]  /*0150*/  UTCATOMSWS.FIND_AND_SET.ALIGN UP1, UR5, UR5 ;  /* 0x00000005000575e3 */ /* 0x000e640008020800 */
[----:B-1----:R-:W-:-:S04]  /*0160*/  PLOP3.LUT P0, PT, PT, PT, UP1, 0x80, 0x8 ;  /* 0x000000000008781c */ /* 0x002fc80003f0f018 */
[----:B------:R-:W-:-:S04]  /*0170*/  SEL R0, RZ, 0xffffffff, !P0 ;  /* 0xffffffffff007807 */ /* 0x000fc80004000000 */
[----:B------:R-:W-:Y:S01]  /*0180*/  ISETP.NE.AND P0, PT, R0, RZ, PT ;  /* 0x000000ff0000720c */ /* 0x000fe20003f05270 */
[----:B------:R-:W-:-:S12]  /*0190*/  IMAD.U32 R0, RZ, RZ, UR5 ;  /* 0x00000005ff007e24 */ /* 0x000fd8000f8e00ff */
[----:B------:R-:W-:Y:S05]  /*01a0*/  @P0 BRA `(.L_x_3) ;  /* 0x0000000000240947 */ /* 0x000fea0003800000 */
.L_x_4:
[----:B------:R-:W-:Y:S05]  /*01b0*/  NANOSLEEP 0x64 ;  /* 0x000000640000795d */ /* 0x000fea0003800000 */
[----:B------:R-:W-:-:S05]  /*01c0*/  UMOV UR5, 0x4 ;  /* 0x0000000400057882 */ /* 0x000fca0000000000 */
[----:B------:R-:W-:Y:S04]  /*01d0*/  DEPBAR.LE SB1, 0x36 ;  /* 0x00009d800000791a */ /* 0x000fe80000000000 */
[----:B------:R-:W1:Y:S02]  /*01e0*/  UTCATOMSWS.FIND_AND_SET.ALIGN UP1, UR5, UR5 ;  /* 0x00000005000575e3 */ /* 0x000e640008020800 */
[----:B-1----:R-:W-:-:S04]  /*01f0*/  PLOP3.LUT P0, PT, PT, PT, UP1, 0x80, 0x8 ;  /* 0x000000000008781c */ /* 0x002fc80003f0f018 */
[----:B------:R-:W-:-:S04]  /*0200*/  SEL R0, RZ, 0xffffffff, !P0 ;  /* 0xffffffffff007807 */ /* 0x000fc80004000000 */
[----:B------:R-:W-:Y:S01]  /*0210*/  ISETP.NE.AND P0, PT, R0, RZ, PT ;  /* 0x000000ff0000720c */ /* 0x000fe20003f05270 */
[----:B------:R-:W-:-:S12]  /*0220*/  IMAD.U32 R0, RZ, RZ, UR5 ;  /* 0x00000005ff007e24 */ /* 0x000fd8000f8e00ff */
[----:B------:R-:W-:Y:S05]  /*0230*/  @!P0 BRA `(.L_x_4) ;  /* 0xfffffffc00dc8947 */ /* 0x000fea000383ffff */
.L_x_3:
[C---:B------:R-:W-:Y:S01]  /*0240*/  VIADD R4, R0.reuse, 0x10 ;  /* 0x0000001000047836 */ /* 0x040fe20000000000 */
[----:B------:R-:W-:Y:S01]  /*0250*/  UMOV UR5, 0x50 ;  /* 0x0000005000057882 */ /* 0x000fe20000000000 */
[----:B------:R-:W-:Y:S01]  /*0260*/  SHF.L.U32 R2, R5, R0, RZ ;  /* 0x0000000005027219 */ /* 0x000fe200000006ff */
[----:B------:R-:W-:Y:S01]  /*0270*/  ULEA UR5, UR6, UR5, 0x18 ;  /* 0x0000000506057291 */ /* 0x000fe2000f8ec0ff */
[----:B------:R-:W-:Y:S01]  /*0280*/  IMAD.SHL.U32 R0, R0, 0x20, RZ ;  /* 0x0000002000007824 */ /* 0x000fe200078e00ff */
[----:B------:R-:W-:-:S04]  /*0290*/  SHF.L.U32 R5, R7, R4, RZ ;  /* 0x0000000407057219 */ /* 0x000fc800000006ff */
[----:B------:R-:W-:-:S05]  /*02a0*/  LOP3.LUT R2, R5, R2, RZ, 0xfc, !PT ;  /* 0x0000000205027212 */ /* 0x000fca00078efcff */
[----:B------:R1:W-:Y:S04]  /*02b0*/  ATOMS.OR RZ, [UR5], R2 ;  /* 0x00000002ffff798c */ /* 0x0003e8000b000005 */
[----:B------:R1:W-:Y:S01]  /*02c0*/  STS [UR4], R0 ;  /* 0x00000000ff007988 */ /* 0x0003e20008000804 */
[----:B------:R-:W-:Y:S05]  /*02d0*/  BRA `(.L_x_2) ;  /* 0x0000000000107947 */ /* 0x000fea0003800000 */
.L_x_1:
[----:B------:R-:W-:Y:S01]  /*02e0*/  IMAD.MOV.U32 R0, RZ, RZ, -0x1 ;  /* 0xffffffffff007424 */ /* 0x000fe200078e00ff */
[----:B------:R-:W-:-:S04]  /*02f0*/  MOV R4, 0x320 ;  /* 0x0000032000047802 */ /* 0x000fc80000000f00 */
[----:B------:R1:W-:Y:S03]  /*0300*/  STS [UR4], R0 ;  /* 0x00000000ff007988 */ /* 0x0003e60008000804 */
[----:B-1----:R-:W-:Y:S05]  /*0310*/  CALL.REL.NOINC `($__internal_1_$__cuda_sm10x_tcgen05_guardrail_trap_phase_invalid_during_alloc) ;  /* 0x000000f800447944 */ /* 0x002fea0003c00000 */
.L_x_2:
[----:B------:R-:W-:Y:S05]  /*0320*/  WARPSYNC.ALL ;  /* 0x0000000000007948 */ /* 0x000fea0003800000 */
[----:B------:R-:W-:Y:S01]  /*0330*/  NOP ;  /* 0x0000000000007918 */ /* 0x000fe20000000000 */
.L_x_0:
[----:B------:R-:W2:Y:S08]  /*0340*/  LDC.64 R54, c[0x0][0x398] ;  /* 0x0000e600ff367b82 */ /* 0x000eb00000000a00 */
[----:B------:R-:W3:Y:S02]  /*0350*/  S2UR UR5, SR_CgaSize ;  /* 0x00000000000579c3 */ /* 0x000ee40000008a00 */
[----:B---3--:R-:W-:-:S12]  /*0360*/  UIMAD UR5, UR5, -0xa0, URZ ;  /* 0xffffff60050578a4 */ /* 0x008fd8000f8e02ff */
[----:B------:R-:W3:Y:S01]  /*0370*/  LDCU UR5, c[0x0][UR5+0x2b0] ;  /* 0x00005600050577ac */ /* 0x000ee20008000800 */
[----:B------:R-:W4:Y:S01]  /*0380*/  S2R R62, SR_CgaCtaId ;  /* 0x00000000003e7919 */ /* 0x000f220000008800 */
[----:B------:R-:W-:Y:S01]  /*0390*/  LOP3.LUT R56, R3, 0x3f, RZ, 0xc0, !PT ;  /* 0x0000003f03387812 */ /* 0x000fe200078ec0ff */
[----:B------:R-:W5:Y:S01]  /*03a0*/  LDCU.128 UR12, c[0x0][0x380] ;  /* 0x00007000ff0c77ac */ /* 0x000f620008000c00 */
[----:B------:R-:W1:Y:S01]  /*03b0*/  S2UR UR4, SR_CTAID.X ;  /* 0x00000000000479c3 */ /* 0x000e620000002500 */
[----:B------:R-:W1:Y:S07]  /*03c0*/  LDCU.64 UR28, c[0x0][0x358] ;  /* 0x00006b00ff1c77ac */ /* 0x000e6e0008000a00 */
[----:B------:R-:W4:Y:S01]  /*03d0*/  LDC R251, c[0x0][0x3a0] ;  /* 0x0000e800fffb7b82 */ /* 0x000f220000000800 */
[----:B-12---:R-:W-:Y:S01]  /*03e0*/  VIADD R0, R55, 0x7f ;  /* 0x0000007f37007836 */ /* 0x006fe20000000000 */
[----:B------:R-:W-:-:S02]  /*03f0*/  IABS R14, R54 ;  /* 0x00000036000e7213 */ /* 0x000fc40000000000 */
[----:B------:R-:W-:Y:S02]  /*0400*/  LOP3.LUT R252, RZ, R55, RZ, 0x33, !PT ;  /* 0x00000037fffc7212 */ /* 0x000fe400078e33ff */
[----:B------:R-:W-:Y:S02]  /*0410*/  SHF.R.S32.HI R5, RZ, 0x1f, R0 ;  /* 0x0000001fff057819 */ /* 0x000fe40000011400 */
[----:B------:R-:W-:Y:S01]  /*0420*/  I2FP.F32.U32 R6, UR4 ;  /* 0x0000000400067c45 */ /* 0x000fe20008201000 */
[----:B------:R-:W1:Y:S01]  /*0430*/  S2UR UR4, SR_CgaCtaId ;  /* 0x00000000000479c3 */ /* 0x000e620000008800 */
[----:B------:R-:W-:-:S03]  /*0440*/  LEA.HI R5, R5, R0, RZ, 0x7 ;  /* 0x0000000005057211 */ /* 0x000fc600078f38ff */
[----:B---3--:R-:W-:Y:S01]  /*0450*/  FMUL R6, R6, UR5 ;  /* 0x0000000506067c20 */ /* 0x008fe20008400000 */
[----:B------:R-:W-:Y:S01]  /*0460*/  SHF.R.S32.HI R5, RZ, 0x7, R5 ;  /* 0x00000007ff057819 */ /* 0x000fe20000011405 */
[----:B------:R-:W-:Y:S02]  /*0470*/  UMOV UR5, 0x1 ;  /* 0x0000000100057882 */ /* 0x000fe40000000000 */
[----:B------:R-:W-:Y:S02]  /*0480*/  F2I.U32.TRUNC.NTZ R7, R6 ;  /* 0x0000000600077305 */ /* 0x000fe4000020f000 */
[----:B------:R-:W-:-:S05]  /*0490*/  IMAD.SHL.U32 R2, R5, 0x8, RZ ;  /* 0x0000000805027824 */ /* 0x000fca00078e00ff */
[----:B------:R-:W-:-:S04]  /*04a0*/  IABS R9, R2 ;  /* 0x0000000200097213 */ /* 0x000fc80000000000 */
[----:B------:R-:W2:Y:S08]  /*04b0*/  I2F.RP R0, R9 ;  /* 0x0000000900007306 */ /* 0x000eb00000209400 */
[----:B--2---:R-:W2:Y:S02]  /*04c0*/  MUFU.RCP R0, R0 ;  /* 0x0000000000007308 */ /* 0x004ea40000001000 */
[----:B--2---:R-:W-:Y:S01]  /*04d0*/  VIADD R4, R0, 0xffffffe ;  /* 0x0ffffffe00047836 */ /* 0x004fe20000000000 */
[----:B------:R-:W-:-:S05]  /*04e0*/  IABS R0, R7 ;  /* 0x0000000700007213 */ /* 0x000fca0000000000 */
[----:B------:R2:W3:Y:S02]  /*04f0*/  F2I.FTZ.U32.TRUNC.NTZ R5, R4 ;  /* 0x0000000400057305 */ /* 0x0004e4000021f000 */
[----:B--2---:R-:W-:Y:S02]  /*0500*/  IMAD.MOV.U32 R4, RZ, RZ, RZ ;  /* 0x000000ffff047224 */ /* 0x004fe400078e00ff */
[----:B---3--:R-:W-:-:S04]  /*0510*/  IMAD.MOV R8, RZ, RZ, -R5 ;  /* 0x000000ffff087224 */ /* 0x008fc800078e0a05 */
[----:B------:R-:W-:Y:S01]  /*0520*/  IMAD R11, R8, R9, RZ ;  /* 0x00000009080b7224 */ /* 0x000fe200078e02ff */
[----:B------:R-:W-:-:S03]  /*0530*/  IABS R8, R2 ;  /* 0x0000000200087213 */ /* 0x000fc60000000000 */
[----:B------:R-:W-:-:S04]  /*0540*/  IMAD.HI.U32 R5, R5, R11, R4 ;  /* 0x0000000b05057227 */ /* 0x000fc800078e0004 */
[----:B------:R-:W-:Y:S02]  /*0550*/  IMAD.MOV R4, RZ, RZ, -R8 ;  /* 0x000000ffff047224 */ /* 0x000fe400078e0a08 */
[----:B------:R-:W-:-:S04]  /*0560*/  IMAD.HI.U32 R5, R5, R0, RZ ;  /* 0x0000000005057227 */ /* 0x000fc800078e00ff */
[----:B------:R-:W-:Y:S01]  /*0570*/  IMAD R0, R5, R4, R0 ;  /* 0x0000000405007224 */ /* 0x000fe200078e0200 */
[----:B------:R-:W-:Y:S04]  /*0580*/  BAR.SYNC.DEFER_BLOCKING 0x0 ;  /* 0x0000000000007b1d */ /* 0x000fe80000010000 */
[----:B------:R-:W-:-:S13]  /*0590*/  ISETP.GT.U32.AND P1, PT, R9, R0, PT ;  /* 0x000000000900720c */ /* 0x000fda0003f24070 */
[----:B------:R-:W-:Y:S02]  /*05a0*/  @!P1 IMAD.IADD R0, R0, 0x1, -R9 ;  /* 0x0000000100009824 */ /* 0x000fe400078e0a09 */
[----:B------:R-:W-:Y:S01]  /*05b0*/  @!P1 VIADD R5, R5, 0x1 ;  /* 0x0000000105059836 */ /* 0x000fe20000000000 */
[----:B------:R-:W-:Y:S02]  /*05c0*/  ISETP.NE.AND P1, PT, R2, RZ, PT ;  /* 0x000000ff0200720c */ /* 0x000fe40003f25270 */
[----:B------:R-:W-:Y:S02]  /*05d0*/  ISETP.GE.U32.AND P0, PT, R0, R9, PT ;  /* 0x000000090000720c */ /* 0x000fe40003f06070 */
[----:B------:R-:W-:-:S04]  /*05e0*/  LOP3.LUT R0, R7, R2, RZ, 0x3c, !PT ;  /* 0x0000000207007212 */ /* 0x000fc800078e3cff */
[----:B------:R-:W-:Y:S01]  /*05f0*/  ISETP.GE.AND P2, PT, R0, RZ, PT ;  /* 0x000000ff0000720c */ /* 0x000fe20003f46270 */
[----:B------:R-:W-:-:S06]  /*0600*/  VIADD R0, R54, 0x7f ;  /* 0x0000007f36007836 */ /* 0x000fcc0000000000 */
[----:B------:R-:W-:-:S04]  /*0610*/  @P0 VIADD R5, R5, 0x1 ;  /* 0x0000000105050836 */ /* 0x000fc80000000000 */
[----:B------:R-:W-:Y:S01]  /*0620*/  IMAD.MOV.U32 R4, RZ, RZ, R5 ;  /* 0x000000ffff047224 */ /* 0x000fe200078e0005 */
[----:B------:R-:W-:-:S03]  /*0630*/  SHF.R.S32.HI R5, RZ, 0x1f, R0 ;  /* 0x0000001fff057819 */ /* 0x000fc60000011400 */
[----:B------:R-:W-:Y:S01]  /*0640*/  @!P2 IMAD.MOV R4, RZ, RZ, -R4 ;  /* 0x000000ffff04a224 */ /* 0x000fe200078e0a04 */
[----:B------:R-:W-:Y:S02]  /*0650*/  @!P1 LOP3.LUT R4, RZ, R2, RZ, 0x33, !PT ;  /* 0x00000002ff049212 */ /* 0x000fe400078e33ff */
[----:B------:R-:W-:-:S03]  /*0660*/  LEA.HI R5, R5, R0, RZ, 0x7 ;  /* 0x0000000005057211 */ /* 0x000fc600078f38ff */
[----:B------:R-:W-:Y:S02]  /*0670*/  IMAD.SHL.U32 R10, R4, 0x8, RZ ;  /* 0x00000008040a7824 */ /* 0x000fe400078e00ff */
[----:B------:R-:W-:-:S03]  /*0680*/  IMAD.MOV R4, RZ, RZ, -R4 ;  /* 0x000000ffff047224 */ /* 0x000fc600078e0a04 */
[----:B------:R-:W-:Y:S01]  /*0690*/  LEA.HI.SX32 R5, R5, -R10, 0x19 ;  /* 0x8000000a05057211 */ /* 0x000fe200078fcaff */
[----:B------:R-:W-:Y:S02]  /*06a0*/  IMAD R12, R2, R4, R7 ;  /* 0x00000004020c7224 */ /* 0x000fe400078e0207 */
[----:B------:R-:W-:Y:S01]  /*06b0*/  IMAD.MOV.U32 R4, RZ, RZ, RZ ;  /* 0x000000ffff047224 */ /* 0x000fe200078e00ff */
[----:B------:R-:W-:Y:S02]  /*06c0*/  VIMNMX R13, PT, PT, R5, 0x8, PT ;  /* 0x00000008050d7848 */ /* 0x000fe40003fe0100 */
[----:B------:R-:W-:Y:S02]  /*06d0*/  IABS R11, R12 ;  /* 0x0000000c000b7213 */ /* 0x000fe40000000000 */
[----:B------:R-:W-:-:S04]  /*06e0*/  IABS R9, R13 ;  /* 0x0000000d00097213 */ /* 0x000fc80000000000 */
[----:B------:R-:W2:Y:S08]  /*06f0*/  I2F.RP R0, R9 ;  /* 0x0000000900007306 */ /* 0x000eb00000209400 */
[----:B--2---:R-:W2:Y:S02]  /*0700*/  MUFU.RCP R0, R0 ;  /* 0x0000000000007308 */ /* 0x004ea40000001000 */
[----:B--2---:R-:W-:-:S06]  /*0710*/  VIADD R5, R0, 0xffffffe ;  /* 0x0ffffffe00057836 */ /* 0x004fcc0000000000 */
[----:B------:R-:W2:Y:S02]  /*0720*/  F2I.FTZ.U32.TRUNC.NTZ R5, R5 ;  /* 0x0000000500057305 */ /* 0x000ea4000021f000 */
[----:B--2---:R-:W-:-:S04]  /*0730*/  IMAD.MOV R6, RZ, RZ, -R5 ;  /* 0x000000ffff067224 */ /* 0x004fc800078e0a05 */
[----:B------:R-:W-:-:S04]  /*0740*/  IMAD.MOV.U32 R2, RZ, RZ, R6 ;  /* 0x000000ffff027224 */ /* 0x000fc800078e0006 */
[----:B------:R-:W-:Y:S01]  /*0750*/  IMAD R7, R2, R9, RZ ;  /* 0x0000000902077224 */ /* 0x000fe200078e02ff */
[----:B------:R-:W-:-:S03]  /*0760*/  IABS R2, R13 ;  /* 0x0000000d00027213 */ /* 0x000fc60000000000 */
[----:B------:R-:W-:Y:S02]  /*0770*/  IMAD.HI.U32 R4, R5, R7, R4 ;  /* 0x0000000705047227 */ /* 0x000fe400078e0004 */
[----:B------:R-:W2:Y:S02]  /*0780*/  I2F.RP R5, R14 ;  /* 0x0000000e00057306 */ /* 0x000ea40000209400 */
[----:B------:R-:W-:Y:S02]  /*0790*/  IMAD.MOV R2, RZ, RZ, -R2 ;  /* 0x000000ffff027224 */ /* 0x000fe400078e0a02 */
[----:B------:R-:W-:Y:S01]  /*07a0*/  IMAD.HI.U32 R0, R4, R11, RZ ;  /* 0x0000000b04007227 */ /* 0x000fe200078e00ff */
[----:B------:R-:W-:-:S03]  /*07b0*/  IABS R4, R55 ;  /* 0x0000003700047213 */ /* 0x000fc60000000000 */
[----:B------:R-:W-:Y:S01]  /*07c0*/  IMAD R2, R0, R2, R11 ;  /* 0x0000000200027224 */ /* 0x000fe200078e020b */
[----:B------:R-:W3:Y:S04]  /*07d0*/  I2F.RP R8, R4 ;  /* 0x0000000400087306 */ /* 0x000ee80000209400 */
[----:B------:R-:W-:-:S04]  /*07e0*/  ISETP.GT.U32.AND P1, PT, R9, R2, PT ;  /* 0x000000020900720c */ /* 0x000fc80003f24070 */
[----:B--2---:R-:W2:Y:S08]  /*07f0*/  MUFU.RCP R5, R5 ;  /* 0x0000000500057308 */ /* 0x004eb00000001000 */
[----:B---3--:R-:W3:Y:S01]  /*0800*/  MUFU.RCP R8, R8 ;  /* 0x0000000800087308 */ /* 0x008ee20000001000 */
[----:B------:R-:W-:Y:S02]  /*0810*/  @!P1 IMAD.IADD R2, R2, 0x1, -R9 ;  /* 0x0000000102029824 */ /* 0x000fe400078e0a09 */
[----:B------:R-:W-:Y:S01]  /*0820*/  @!P1 VIADD R0, R0, 0x1 ;  /* 0x0000000100009836 */ /* 0x000fe20000000000 */
[----:B------:R-:W-:-:S02]  /*0830*/  ISETP.NE.AND P1, PT, R13, RZ, PT ;  /* 0x000000ff0d00720c */ /* 0x000fc40003f25270 */
[----:B------:R-:W-:Y:S02]  /*0840*/  ISETP.GE.U32.AND P0, PT, R2, R9, PT ;  /* 0x000000090200720c */ /* 0x000fe40003f06070 */
[----:B------:R-:W-:Y:S01]  /*0850*/  LOP3.LUT R2, R12, R13, RZ, 0x3c, !PT ;  /* 0x0000000d0c027212 */ /* 0x000fe200078e3cff */
[----:B--2---:R-:W-:-:S03]  /*0860*/  VIADD R6, R5, 0xffffffe ;  /* 0x0ffffffe05067836 */ /* 0x004fc60000000000 */
[----:B------:R-:W-:Y:S01]  /*0870*/  ISETP.GE.AND P2, PT, R2, RZ, PT ;  /* 0x000000ff0200720c */ /* 0x000fe20003f46270 */
[----:B------:R2:W1:Y:S01]  /*0880*/  F2I.FTZ.U32.TRUNC.NTZ R7, R6 ;  /* 0x0000000600077305 */ /* 0x000462000021f000 */
[----:B----4-:R-:W-:Y:S02]  /*0890*/  IMAD.SHL.U32 R2, R62, 0x40, RZ ;  /* 0x000000403e027824 */ /* 0x010fe400078e00ff */
[----:B---3--:R-:W-:-:S03]  /*08a0*/  VIADD R9, R8, 0xffffffe ;  /* 0x0ffffffe08097836 */ /* 0x008fc60000000000 */
[----:B------:R-:W-:Y:S01]  /*08b0*/  @P0 VIADD R0, R0, 0x1 ;  /* 0x0000000100000836 */ /* 0x000fe20000000000 */
[----:B------:R-:W-:Y:S01]  /*08c0*/  LEA.HI R2, R3, R2, RZ, 0x1a ;  /* 0x0000000203027211 */ /* 0x000fe200078fd0ff */
[----:B------:R-:W-:Y:S02]  /*08d0*/  IMAD.MOV.U32 R8, RZ, RZ, RZ ;  /* 0x000000ffff087224 */ /* 0x000fe400078e00ff */
[----:B------:R-:W-:Y:S01]  /*08e0*/  IMAD.MOV.U32 R11, RZ, RZ, R0 ;  /* 0x000000ffff0b7224 */ /* 0x000fe200078e0000 */
[----:B------:R-:W3:Y:S01]  /*08f0*/  F2I.FTZ.U32.TRUNC.NTZ R9, R9 ;  /* 0x0000000900097305 */ /* 0x000ee2000021f000 */
[----:B--2---:R-:W-:Y:S02]  /*0900*/  IMAD.MOV.U32 R6, RZ, RZ, RZ ;  /* 0x000000ffff067224 */ /* 0x004fe400078e00ff */
[----:B------:R-:W-:Y:S01]  /*0910*/  @!P2 IMAD.MOV R11, RZ, RZ, -R11 ;  /* 0x000000ffff0ba224 */ /* 0x000fe200078e0a0b */
[----:B------:R-:W-:-:S05]  /*0920*/  @!P1 LOP3.LUT R11, RZ, R13, RZ, 0x33, !PT ;  /* 0x0000000dff0b9212 */ /* 0x000fca00078e33ff */
[----:B------:R-:W-:Y:S02]  /*0930*/  IMAD.MOV R0, RZ, RZ, -R11 ;  /* 0x000000ffff007224 */ /* 0x000fe400078e0a0b */
[----:B------:R-:W-:Y:S02]  /*0940*/  IMAD.SHL.U32 R16, R11, 0x80, RZ ;  /* 0x000000800b107824 */ /* 0x000fe400078e00ff */
[----:B------:R-:W-:Y:S02]  /*0950*/  IMAD R0, R13, R0, R12 ;  /* 0x000000000d007224 */ /* 0x000fe400078e020c */
[----:B-1----:R-:W-:Y:S01]  /*0960*/  IMAD.MOV R13, RZ, RZ, -R7 ;  /* 0x000000ffff0d7224 */ /* 0x002fe200078e0a07 */
[----:B------:R1:W-:Y:S01]  /*0970*/  STL [R1+0xd8], R16 ;  /* 0x0000d81001007387 */ /* 0x0003e20000100800 */
[----:B------:R-:W-:Y:S01]  /*0980*/  IMAD.IADD R5, R10, 0x1, R0 ;  /* 0x000000010a057824 */ /* 0x000fe200078e0200 */
[----:B------:R-:W-:Y:S01]  /*0990*/  LOP3.LUT R0, R3, 0x7f, RZ, 0xc0, !PT ;  /* 0x0000007f03007812 */ /* 0x000fe200078ec0ff */
[----:B---3--:R-:W-:Y:S01]  /*09a0*/  IMAD.MOV R15, RZ, RZ, -R9 ;  /* 0x000000ffff0f7224 */ /* 0x008fe200078e0a09 */
[----:B------:R-:W-:Y:S01]  /*09b0*/  LOP3.LUT R10, R16, 0x41, R2, 0xf8, !PT ;  /* 0x00000041100a7812 */ /* 0x000fe200078ef802 */
[----:B------:R-:W-:-:S02]  /*09c0*/  IMAD R11, R13, R14, RZ ;  /* 0x0000000e0d0b7224 */ /* 0x000fc400078e02ff */
[----:B------:R-:W-:Y:S01]  /*09d0*/  IMAD R40, R5, 0x80, R0 ;  /* 0x0000008005287824 */ /* 0x000fe200078e0200 */
[C---:B------:R-:W-:Y:S01]  /*09e0*/  LOP3.LUT R18, R10.reuse, 0x4, RZ, 0xfc, !PT ;  /* 0x000000040a127812 */ /* 0x040fe200078efcff */
[----:B------:R-:W-:Y:S01]  /*09f0*/  IMAD R5, R15, R4, RZ ;  /* 0x000000040f057224 */ /* 0x000fe200078e02ff */
[----:B-1----:R-:W-:Y:S01]  /*0a00*/  LOP3.LUT R16, R10, 0x2, RZ, 0xfc, !PT ;  /* 0x000000020a107812 */ /* 0x002fe200078efcff */
[----:B------:R-:W-:Y:S01]  /*0a10*/  IMAD.HI.U32 R6, R7, R11, R6 ;  /* 0x0000000b07067227 */ /* 0x000fe200078e0006 */
[----:B------:R-:W-:Y:S01]  /*0a20*/  IABS R2, R40 ;  /* 0x0000002800027213 */ /* 0x000fe20000000000 */
[----:B------:R-:W-:Y:S01]  /*0a30*/  STL [R1+0xd4], R40 ;  /* 0x0000d42801007387 */ /* 0x000fe20000100800 */
[----:B------:R-:W-:Y:S01]  /*0a40*/  IABS R7, R10 ;  /* 0x0000000a00077213 */ /* 0x000fe20000000000 */
[----:B------:R-:W-:Y:S01]  /*0a50*/  IMAD.HI.U32 R8, R9, R5, R8 ;  /* 0x0000000509087227 */ /* 0x000fe200078e0008 */
[----:B------:R-:W-:Y:S02]  /*0a60*/  MOV R9, 0x400 ;  /* 0x0000040000097802 */ /* 0x000fe40000000f00 */
[--C-:B------:R-:W-:Y:S01]  /*0a70*/  SHF.R.U32.HI R11, RZ, 0x5, R3.reuse ;  /* 0x00000005ff0b7819 */ /* 0x100fe20000011603 */
[----:B------:R-:W-:Y:S01]  /*0a80*/  IMAD.MOV.U32 R5, RZ, RZ, R2 ;  /* 0x000000ffff057224 */ /* 0x000fe200078e0002 */
[----:B------:R-:W-:Y:S01]  /*0a90*/  R2UR UR11, R9 ;  /* 0x00000000090b72ca */ /* 0x000fe200000e0000 */
[----:B------:R-:W-:Y:S01]  /*0aa0*/  IMAD.HI.U32 R2, R8, R7, RZ ;  /* 0x0000000708027227 */ /* 0x000fe200078e00ff */
[----:B------:R-:W-:-:S02]  /*0ab0*/  SHF.R.S32.HI R9, RZ, 0x6, R3 ;  /* 0x00000006ff097819 */ /* 0x000fc40000011403 */
[----:B------:R-:W-:Y:S01]  /*0ac0*/  R2UR UR6, R11 ;  /* 0x000000000b0672ca */ /* 0x000fe200000e0000 */
[----:B------:R-:W-:Y:S01]  /*0ad0*/  IMAD.HI.U32 R6, R6, R5, RZ ;  /* 0x0000000506067227 */ /* 0x000fe200078e00ff */
[----:B------:R-:W-:Y:S02]  /*0ae0*/  IABS R11, R16 ;  /* 0x00000010000b7213 */ /* 0x000fe40000000000 */
[----:B------:R-:W-:Y:S01]  /*0af0*/  LOP3.LUT R19, R10, 0x6, RZ, 0xfc, !PT ;  /* 0x000000060a137812 */ /* 0x000fe200078efcff */
[----:B------:R-:W-:Y:S01]  /*0b00*/  IMAD.MOV R2, RZ, RZ, -R2 ;  /* 0x000000ffff027224 */ /* 0x000fe200078e0a02 */
[----:B------:R-:W-:Y:S01]  /*0b10*/  IABS R15, R18 ;  /* 0x00000012000f7213 */ /* 0x000fe20000000000 */
[----:B------:R-:W-:Y:S01]  /*0b20*/  IMAD.MOV R6, RZ, RZ, -R6 ;  /* 0x000000ffff067224 */ /* 0x000fe200078e0a06 */
[----:B------:R-:W-:Y:S01]  /*0b30*/  IABS R17, R19 ;  /* 0x0000001300117213 */ /* 0x000fe20000000000 */
[----:B------:R-:W-:Y:S01]  /*0b40*/  IMAD R7, R4, R2, R7 ;  /* 0x0000000204077224 */ /* 0x000fe200078e0207 */
[----:B------:R-:W-:Y:S01]  /*0b50*/  SGXT R2, R9, 0x1 ;  /* 0x000000010902781a */ /* 0x000fe20000000200 */
[----:B------:R-:W-:Y:S01]  /*0b60*/  IMAD R5, R14, R6, R5 ;  /* 0x000000060e057224 */ /* 0x000fe200078e0205 */
[----:B------:R-:W-:Y:S01]  /*0b70*/  ISETP.GE.AND P6, PT, R16, RZ, PT ;  /* 0x000000ff1000720c */ /* 0x000fe20003fc6270 */
[----:B------:R-:W-:Y:S01]  /*0b80*/  IMAD.SHL.U32 R6, R3, 0x4, RZ ;  /* 0x0000000403067824 */ /* 0x000fe200078e00ff */
[----:B------:R-:W-:Y:S01]  /*0b90*/  LOP3.LUT R9, R2, 0x90, RZ, 0xc0, !PT ;  /* 0x0000009002097812 */ /* 0x000fe200078ec0ff */
[----:B------:R-:W-:Y:S01]  /*0ba0*/  IMAD.HI.U32 R2, R8, R11, RZ ;  /* 0x0000000b08027227 */ /* 0x000fe200078e00ff */
[----:B------:R-:W-:Y:S01]  /*0bb0*/  ISETP.GT.U32.AND P2, PT, R4, R7, PT ;  /* 0x000000070400720c */ /* 0x000fe20003f44070 */
[----:B------:R-:W-:Y:S01]  /*0bc0*/  ULEA UR11, UR4, UR11, 0x18 ;  /* 0x0000000b040b7291 */ /* 0x000fe2000f8ec0ff */
[----:B------:R-:W-:Y:S01]  /*0bd0*/  LOP3.LUT R12, R9, 0x7c, R6, 0x78, !PT ;  /* 0x0000007c090c7812 */ /* 0x000fe200078e7806 */
[----:B------:R-:W-:Y:S01]  /*0be0*/  IMAD.SHL.U32 R9, R3, 0x100, RZ ;  /* 0x0000010003097824 */ /* 0x000fe200078e00ff */
[----:B------:R-:W-:Y:S01]  /*0bf0*/  ISETP.GT.U32.AND P0, PT, R14, R5, PT ;  /* 0x000000050e00720c */ /* 0x000fe20003f04070 */
[----:B------:R-:W-:Y:S01]  /*0c00*/  IMAD.MOV R13, RZ, RZ, -R2 ;  /* 0x000000ffff0d7224 */ /* 0x000fe200078e0a02 */
[----:B------:R-:W-:Y:S01]  /*0c10*/  LOP3.LUT R16, R10, 0xa, RZ, 0xfc, !PT ;  /* 0x0000000a0a107812 */ /* 0x000fe200078efcff */
[----:B------:R-:W-:Y:S01]  /*0c20*/  IMAD.HI.U32 R6, R8, R15, RZ ;  /* 0x0000000f08067227 */ /* 0x000fe200078e00ff */
[----:B------:R-:W-:Y:S01]  /*0c30*/  LOP3.LUT R2, R12, 0x2000, R9, 0xf8, !PT ;  /* 0x000020000c027812 */ /* 0x000fe200078ef809 */
[----:B------:R-:W1:Y:S01]  /*0c40*/  LDCU UR4, c[0x0][0x3a4] ;  /* 0x00007480ff0477ac */ /* 0x000e620008000800 */
[----:B------:R-:W-:Y:S01]  /*0c50*/  LOP3.LUT R12, R10, 0x8, RZ, 0xfc, !PT ;  /* 0x000000080a0c7812 */ /* 0x000fe200078efcff */
[----:B------:R-:W-:Y:S01]  /*0c60*/  IMAD R9, R4, R13, R11 ;  /* 0x0000000d04097224 */ /* 0x000fe200078e020b */
[C---:B------:R-:W-:Y:S01]  /*0c70*/  LOP3.LUT R20, R10.reuse, 0x18, RZ, 0xfc, !PT ;  /* 0x000000180a147812 */ /* 0x040fe200078efcff */
[----:B------:R-:W-:Y:S01]  /*0c80*/  @!P2 IMAD.IADD R7, R7, 0x1, -R4 ;  /* 0x000000010707a824 */ /* 0x000fe200078e0a04 */
[----:B------:R-:W-:Y:S01]  /*0c90*/  LOP3.LUT R22, R10, 0x28, RZ, 0xfc, !PT ;  /* 0x000000280a167812 */ /* 0x000fe200078efcff */
[----:B------:R-:W-:Y:S01]  /*0ca0*/  IMAD.HI.U32 R11, R8, R17, RZ ;  /* 0x00000011080b7227 */ /* 0x000fe200078e00ff */
[C---:B------:R-:W-:Y:S01]  /*0cb0*/  ISETP.GT.U32.AND P4, PT, R4.reuse, R9, PT ;  /* 0x000000090400720c */ /* 0x040fe20003f84070 */
[----:B------:R-:W-:Y:S01]  /*0cc0*/  UIADD3 UR8, UPT, UPT, UR11, 0x1c000, URZ ;  /* 0x0001c0000b087890 */ /* 0x000fe2000fffe0ff */
[----:B------:R-:W-:Y:S01]  /*0cd0*/  ISETP.GT.U32.AND P5, PT, R4, R7, PT ;  /* 0x000000070400720c */ /* 0x000fe20003fa4070 */
[----:B------:R-:W-:Y:S01]  /*0ce0*/  @!P0 IMAD.IADD R5, R5, 0x1, -R14 ;  /* 0x0000000105058824 */ /* 0x000fe200078e0a0e */
[----:B------:R-:W-:Y:S01]  /*0cf0*/  ISETP.GE.AND P0, PT, R18, RZ, PT ;  /* 0x000000ff1200720c */ /* 0x000fe20003f06270 */
[----:B------:R-:W-:Y:S01]  /*0d00*/  IMAD.MOV R6, RZ, RZ, -R6 ;  /* 0x000000ffff067224 */ /* 0x000fe200078e0a06 */
[----:B------:R-:W-:Y:S01]  /*0d10*/  LOP3.LUT R18, R10, 0x16, RZ, 0xfc, !PT ;  /* 0x000000160a127812 */ /* 0x000fe200078efcff */
[----:B------:R-:W-:Y:S01]  /*0d20*/  IMAD.MOV R13, RZ, RZ, -R11 ;  /* 0x000000ffff0d7224 */ /* 0x000fe200078e0a0b */
[----:B------:R-:W-:Y:S01]  /*0d30*/  ISETP.GT.U32.AND P1, PT, R14, R5, PT ;  /* 0x000000050e00720c */ /* 0x000fe20003f24070 */
[C---:B------:R-:W-:Y:S01]  /*0d40*/  IMAD R11, R4.reuse, R6, R15 ;  /* 0x00000006040b7224 */ /* 0x040fe200078e020f */
[----:B------:R-:W-:Y:S01]  /*0d50*/  IABS R15, R12 ;  /* 0x0000000c000f7213 */ /* 0x000fe20000000000 */
[C---:B------:R-:W-:Y:S01]  /*0d60*/  IMAD R13, R4.reuse, R13, R17 ;  /* 0x0000000d040d7224 */ /* 0x040fe200078e0211 */
[----:B------:R-:W-:Y:S01]  /*0d70*/  IABS R17, R16 ;  /* 0x0000001000117213 */ /* 0x000fe20000000000 */
[--C-:B------:R-:W-:Y:S01]  /*0d80*/  @!P4 IMAD.IADD R9, R9, 0x1, -R4.reuse ;  /* 0x000000010909c824 */ /* 0x100fe200078e0a04 */
[C---:B------:R-:W-:Y:S01]  /*0d90*/  ISETP.GT.U32.AND P2, PT, R4.reuse, R11, PT ;  /* 0x0000000b0400720c */ /* 0x040fe20003f44070 */
[----:B------:R-:W-:Y:S01]  /*0da0*/  @!P5 IMAD.IADD R7, R7, 0x1, -R4 ;  /* 0x000000010707d824 */ /* 0x000fe200078e0a04 */
[----:B------:R-:W-:Y:S01]  /*0db0*/  ISETP.GT.U32.AND P3, PT, R4, R13, PT ;  /* 0x0000000d0400720c */ /* 0x000fe20003f64070 */
[----:B------:R-:W-:Y:S01]  /*0dc0*/  IMAD.HI.U32 R6, R8, R15, RZ ;  /* 0x0000000f08067227 */ /* 0x000fe200078e00ff */
[----:B------:R-:W-:-:S02]  /*0dd0*/  ISETP.GT.U32.AND P5, PT, R4, R9, PT ;  /* 0x000000090400720c */ /* 0x000fc40003fa4070 */
[----:B------:R-:W-:Y:S01]  /*0de0*/  ISETP.GE.AND P4, PT, R19, RZ, PT ;  /* 0x000000ff1300720c */ /* 0x000fe20003f86270 */
[----:B------:R-:W-:Y:S01]  /*0df0*/  @!P1 IMAD.IADD R5, R5, 0x1, -R14 ;  /* 0x0000000105059824 */ /* 0x000fe200078e0a0e */
[C---:B------:R-:W-:Y:S01]  /*0e00*/  ISETP.GE.AND P1, PT, R10.reuse, RZ, PT ;  /* 0x000000ff0a00720c */ /* 0x040fe20003f26270 */
[----:B------:R-:W-:Y:S01]  /*0e10*/  IMAD.MOV R6, RZ, RZ, -R6 ;  /* 0x000000ffff067224 */ /* 0x000fe200078e0a06 */
[----:B------:R-:W-:Y:S02]  /*0e20*/  LOP3.LUT R14, R10, 0x10, RZ, 0xfc, !PT ;  /* 0x000000100a0e7812 */ /* 0x000fe400078efcff */
[----:B------:R-:W-:Y:S01]  /*0e30*/  IABS R31, R18 ;  /* 0x00000012001f7213 */ /* 0x000fe20000000000 */
[--C-:B------:R-:W-:Y:S01]  /*0e40*/  @!P2 IMAD.IADD R11, R11, 0x1, -R4.reuse ;  /* 0x000000010b0ba824 */ /* 0x100fe200078e0a04 */
[----:B------:R-:W-:Y:S01]  /*0e50*/  ISETP.GE.AND P2, PT, R12, RZ, PT ;  /* 0x000000ff0c00720c */ /* 0x000fe20003f46270 */
[----:B------:R-:W-:Y:S01]  /*0e60*/  IMAD R15, R4, R6, R15 ;  /* 0x00000006040f7224 */ /* 0x000fe200078e020f */
[----:B------:R-:W-:Y:S01]  /*0e70*/  LOP3.LUT R6, R10, 0xc, RZ, 0xfc, !PT ;  /* 0x0000000c0a067812 */ /* 0x000fe200078efcff */
[--C-:B------:R-:W-:Y:S01]  /*0e80*/  @!P5 IMAD.IADD R9, R9, 0x1, -R4.reuse ;  /* 0x000000010909d824 */ /* 0x100fe200078e0a04 */
[----:B------:R-:W-:Y:S01]  /*0e90*/  ISETP.GE.AND P5, PT, R16, RZ, PT ;  /* 0x000000ff1000720c */ /* 0x000fe20003fa6270 */
[----:B------:R-:W-:Y:S01]  /*0ea0*/  @!P3 IMAD.IADD R13, R13, 0x1, -R4 ;  /* 0x000000010d0db824 */ /* 0x000fe200078e0a04 */
[----:B------:R-:W-:Y:S01]  /*0eb0*/  IABS R19, R6 ;  /* 0x0000000600137213 */ /* 0x000fe20000000000 */
[----:B------:R-:W-:Y:S01]  /*0ec0*/  @!P1 IMAD.MOV R7, RZ, RZ, -R7 ;  /* 0x000000ffff079224 */ /* 0x000fe200078e0a07 */
[C---:B------:R-:W-:Y:S01]  /*0ed0*/  ISETP.GT.U32.AND P1, PT, R4.reuse, R11, PT ;  /* 0x0000000b0400720c */ /* 0x040fe20003f24070 */
[----:B------:R-:W-:Y:S01]  /*0ee0*/  @!P6 IMAD.MOV R9, RZ, RZ, -R9 ;  /* 0x000000ffff09e224 */ /* 0x000fe200078e0a09 */
[----:B------:R-:W-:Y:S01]  /*0ef0*/  ISETP.GT.U32.AND P6, PT, R4, R15, PT ;  /* 0x0000000f0400720c */ /* 0x000fe20003fc4070 */
[----:B------:R-:W-:Y:S01]  /*0f00*/  IMAD.HI.U32 R12, R8, R17, RZ ;  /* 0x00000011080c7227 */ /* 0x000fe200078e00ff */
[----:B------:R-:W-:-:S02]  /*0f10*/  ISETP.GT.U32.AND P3, PT, R4, R13, PT ;  /* 0x0000000d0400720c */ /* 0x000fc40003f64070 */
[----:B------:R-:W-:Y:S01]  /*0f20*/  LOP3.LUT R16, R10, 0x12, RZ, 0xfc, !PT ;  /* 0x000000120a107812 */ /* 0x000fe200078efcff */
[----:B------:R-:W-:Y:S01]  /*0f30*/  IMAD.MOV R12, RZ, RZ, -R12 ;  /* 0x000000ffff0c7224 */ /* 0x000fe200078e0a0c */
[----:B------:R-:W-:Y:S02]  /*0f40*/  IABS R23, R14 ;  /* 0x0000000e00177213 */ /* 0x000fe40000000000 */
[----:B------:R-:W-:Y:S01]  /*0f50*/  IABS R25, R16 ;  /* 0x0000001000197213 */ /* 0x000fe20000000000 */
[----:B------:R-:W-:Y:S01]  /*0f60*/  IMAD R17, R4, R12, R17 ;  /* 0x0000000c04117224 */ /* 0x000fe200078e0211 */
[----:B------:R-:W-:Y:S01]  /*0f70*/  LOP3.LUT R12, R10, 0xe, RZ, 0xfc, !PT ;  /* 0x0000000e0a0c7812 */ /* 0x000fe200078efcff */
[--C-:B------:R-:W-:Y:S01]  /*0f80*/  @!P1 IMAD.IADD R11, R11, 0x1, -R4.reuse ;  /* 0x000000010b0b9824 */ /* 0x100fe200078e0a04 */
[----:B------:R-:W-:Y:S01]  /*0f90*/  ISETP.GE.AND P1, PT, R6, RZ, PT ;  /* 0x000000ff0600720c */ /* 0x000fe20003f26270 */
[--C-:B------:R-:W-:Y:S01]  /*0fa0*/  @!P6 IMAD.IADD R15, R15, 0x1, -R4.reuse ;  /* 0x000000010f0fe824 */ /* 0x100fe200078e0a04 */
[----:B------:R-:W-:Y:S01]  /*0fb0*/  IABS R21, R12 ;  /* 0x0000000c00157213 */ /* 0x000fe20000000000 */
[----:B------:R-:W-:Y:S01]  /*0fc0*/  @!P0 IMAD.MOV R11, RZ, RZ, -R11 ;  /* 0x000000ffff0b8224 */ /* 0x000fe200078e0a0b */
[C---:B------:R-:W-:Y:S01]  /*0fd0*/  ISETP.GT.U32.AND P6, PT, R4.reuse, R17, PT ;  /* 0x000000110400720c */ /* 0x040fe20003fc4070 */
[----:B------:R-:W-:Y:S01]  /*0fe0*/  @!P3 IMAD.IADD R13, R13, 0x1, -R4 ;  /* 0x000000010d0db824 */ /* 0x000fe200078e0a04 */
[----:B------:R-:W-:Y:S01]  /*0ff0*/  ISETP.GT.U32.AND P0, PT, R4, R15, PT ;  /* 0x0000000f0400720c */ /* 0x000fe20003f04070 */
[----:B------:R-:W-:Y:S01]  /*1000*/  IMAD.HI.U32 R6, R8, R19, RZ ;  /* 0x0000001308067227 */ /* 0x000fe200078e00ff */
[----:B------:R-:W-:-:S02]  /*1010*/  ISETP.GE.AND P3, PT, R12, RZ, PT ;  /* 0x000000ff0c00720c */ /* 0x000fc40003f66270 */
[----:B------:R-:W-:Y:S01]  /*1020*/  IABS R33, R20 ;  /* 0x0000001400217213 */ /* 0x000fe20000000000 */
[----:B------:R-:W-:Y:S01]  /*1030*/  IMAD.HI.U32 R12, R8, R21, RZ ;  /* 0x00000015080c7227 */ /* 0x000fe200078e00ff */
[----:B------:R-:W-:Y:S02]  /*1040*/  IABS R49, R22 ;  /* 0x0000001600317213 */ /* 0x000fe40000000000 */
[C---:B------:R-:W-:Y:S01]  /*1050*/  LOP3.LUT R24, R10.reuse, 0x2a, RZ, 0xfc, !PT ;  /* 0x0000002a0a187812 */ /* 0x040fe200078efcff */
[----:B------:R-:W-:Y:S01]  /*1060*/  IMAD.MOV R12, RZ, RZ, -R12 ;  /* 0x000000ffff0c7224 */ /* 0x000fe200078e0a0c */
[----:B------:R-:W-:Y:S01]  /*1070*/  LOP3.LUT R26, R10, 0x2c, RZ, 0xfc, !PT ;  /* 0x0000002c0a1a7812 */ /* 0x000fe200078efcff */
[--C-:B------:R-:W-:Y:S01]  /*1080*/  @!P6 IMAD.IADD R17, R17, 0x1, -R4.reuse ;  /* 0x000000011111e824 */ /* 0x100fe200078e0a04 */
[----:B------:R-:W-:Y:S01]  /*1090*/  IABS R51, R24 ;  /* 0x0000001800337213 */ /* 0x000fe20000000000 */
[C---:B------:R-:W-:Y:S01]  /*10a0*/  IMAD R21, R4.reuse, R12, R21 ;  /* 0x0000000c04157224 */ /* 0x040fe200078e0215 */
[----:B------:R-:W-:Y:S01]  /*10b0*/  IABS R53, R26 ;  /* 0x0000001a00357213 */ /* 0x000fe20000000000 */
[----:B------:R-:W-:Y:S01]  /*10c0*/  @!P0 IMAD.IADD R15, R15, 0x1, -R4 ;  /* 0x000000010f0f8824 */ /* 0x000fe200078e0a04 */
[----:B------:R-:W-:Y:S01]  /*10d0*/  ISETP.GT.U32.AND P6, PT, R4, R17, PT ;  /* 0x000000110400720c */ /* 0x000fe20003fc4070 */
[----:B------:R-:W-:Y:S01]  /*10e0*/  IMAD.MOV R6, RZ, RZ, -R6 ;  /* 0x000000ffff067224 */ /* 0x000fe200078e0a06 */
[----:B------:R-:W-:Y:S01]  /*10f0*/  LOP3.LUT R28, R10, 0x30, RZ, 0xfc, !PT ;  /* 0x000000300a1c7812 */ /* 0x000fe200078efcff */
[----:B------:R-:W-:Y:S01]  /*1100*/  @!P2 IMAD.MOV R15, RZ, RZ, -R15 ;  /* 0x000000ffff0fa224 */ /* 0x000fe200078e0a0f */
[----:B------:R-:W-:Y:S01]  /*1110*/  ISETP.GT.U32.AND P2, PT, R4, R21, PT ;  /* 0x000000150400720c */ /* 0x000fe20003f44070 */
[----:B------:R-:W-:Y:S01]  /*1120*/  IMAD.HI.U32 R12, R8, R25, RZ ;  /* 0x00000019080c7227 */ /* 0x000fe200078e00ff */
[----:B------:R-:W-:-:S02]  /*1130*/  IABS R71, R28 ;  /* 0x0000001c00477213 */ /* 0x000fc40000000000 */
[----:B------:R-:W-:Y:S01]  /*1140*/  LOP3.LUT R30, R10, 0x32, RZ, 0xfc, !PT ;  /* 0x000000320a1e7812 */ /* 0x000fe200078efcff */
[----:B------:R-:W-:Y:S01]  /*1150*/  @!P4 IMAD.MOV R13, RZ, RZ, -R13 ;  /* 0x000000ffff0dc224 */ /* 0x000fe200078e0a0d */
[----:B------:R-:W-:Y:S01]  /*1160*/  ISETP.GE.AND P4, PT, R14, RZ, PT ;  /* 0x000000ff0e00720c */ /* 0x000fe20003f86270 */
[----:B------:R-:W-:Y:S01]  /*1170*/  IMAD R19, R4, R6, R19 ;  /* 0x0000000604137224 */ /* 0x000fe200078e0213 */
[----:B------:R-:W-:Y:S01]  /*1180*/  LOP3.LUT R14, R10, 0x14, RZ, 0xfc, !PT ;  /* 0x000000140a0e7812 */ /* 0x000fe200078efcff */
[----:B------:R-:W-:Y:S01]  /*1190*/  IMAD.MOV R12, RZ, RZ, -R12 ;  /* 0x000000ffff0c7224 */ /* 0x000fe200078e0a0c */
[----:B------:R-:W-:Y:S01]  /*11a0*/  IABS R77, R30 ;  /* 0x0000001e004d7213 */ /* 0x000fe20000000000 */
[----:B------:R-:W-:Y:S01]  /*11b0*/  IMAD.HI.U32 R6, R8, R23, RZ ;  /* 0x0000001708067227 */ /* 0x000fe200078e00ff */
[----:B------:R-:W-:Y:S02]  /*11c0*/  IABS R27, R14 ;  /* 0x0000000e001b7213 */ /* 0x000fe40000000000 */
[C---:B------:R-:W-:Y:S01]  /*11d0*/  ISETP.GT.U32.AND P0, PT, R4.reuse, R19, PT ;  /* 0x000000130400720c */ /* 0x040fe20003f04070 */
[----:B------:R-:W-:Y:S01]  /*11e0*/  IMAD R25, R4, R12, R25 ;  /* 0x0000000c04197224 */ /* 0x000fe200078e0219 */
[C---:B------:R-:W-:Y:S01]  /*11f0*/  LOP3.LUT R32, R10.reuse, 0x34, RZ, 0xfc, !PT ;  /* 0x000000340a207812 */ /* 0x040fe200078efcff */
[--C-:B------:R-:W-:Y:S01]  /*1200*/  @!P6 IMAD.IADD R17, R17, 0x1, -R4.reuse ;  /* 0x000000011111e824 */ /* 0x100fe200078e0a04 */
[C---:B------:R-:W-:Y:S01]  /*1210*/  LOP3.LUT R34, R10.reuse, 0x38, RZ, 0xfc, !PT ;  /* 0x000000380a227812 */ /* 0x040fe200078efcff */
[----:B------:R-:W-:Y:S01]  /*1220*/  @!P2 IMAD.IADD R21, R21, 0x1, -R4 ;  /* 0x000000011515a824 */ /* 0x000fe200078e0a04 */
[----:B------:R-:W-:Y:S01]  /*1230*/  IABS R79, R32 ;  /* 0x00000020004f7213 */ /* 0x000fe20000000000 */
[----:B------:R-:W-:Y:S01]  /*1240*/  IMAD.MOV R6, RZ, RZ, -R6 ;  /* 0x000000ffff067224 */ /* 0x000fe200078e0a06 */
[----:B------:R-:W-:Y:S01]  /*1250*/  LOP3.LUT R36, R10, 0x3a, RZ, 0xfc, !PT ;  /* 0x0000003a0a247812 */ /* 0x000fe200078efcff */
[----:B------:R-:W-:Y:S01]  /*1260*/  @!P5 IMAD.MOV R17, RZ, RZ, -R17 ;  /* 0x000000ffff11d224 */ /* 0x000fe200078e0a11 */
[C---:B------:R-:W-:Y:S01]  /*1270*/  ISETP.GT.U32.AND P2, PT, R4.reuse, R21, PT ;  /* 0x000000150400720c */ /* 0x040fe20003f44070 */
[C---:B------:R-:W-:Y:S01]  /*1280*/  IMAD R23, R4.reuse, R6, R23 ;  /* 0x0000000604177224 */ /* 0x040fe200078e0217 */
[----:B------:R-:W-:Y:S01]  /*1290*/  ISETP.GT.U32.AND P5, PT, R4, R25, PT ;  /* 0x000000190400720c */ /* 0x000fe20003fa4070 */
[----:B------:R-:W-:Y:S01]  /*12a0*/  IMAD.HI.U32 R6, R8, R27, RZ ;  /* 0x0000001b08067227 */ /* 0x000fe200078e00ff */
[----:B------:R-:W-:-:S02]  /*12b0*/  LOP3.LUT R38, R10, 0x3c, RZ, 0xfc, !PT ;  /* 0x0000003c0a267812 */ /* 0x000fc400078efcff */
[C---:B------:R-:W-:Y:S01]  /*12c0*/  ISETP.GT.U32.AND P6, PT, R4.reuse, R23, PT ;  /* 0x000000170400720c */ /* 0x040fe20003fc4070 */
[----:B------:R-:W-:Y:S01]  /*12d0*/  IMAD.MOV R6, RZ, RZ, -R6 ;  /* 0x000000ffff067224 */ /* 0x000fe200078e0a06 */
[----:B------:R-:W-:Y:S01]  /*12e0*/  IABS R83, R34 ;  /* 0x0000002200537213 */ /* 0x000fe20000000000 */
[--C-:B------:R-:W-:Y:S01]  /*12f0*/  @!P0 IMAD.IADD R19, R19, 0x1, -R4.reuse ;  /* 0x0000000113138824 */ /* 0x100fe200078e0a04 */
[----:B------:R-:W-:Y:S01]  /*1300*/  IABS R85, R36 ;  /* 0x0000002400557213 */ /* 0x000fe20000000000 */
[C---:B------:R-:W-:Y:S01]  /*1310*/  IMAD R27, R4.reuse, R6, R27 ;  /* 0x00000006041b7224 */ /* 0x040fe200078e021b */
[----:B------:R-:W-:Y:S01]  /*1320*/  IABS R87, R38 ;  /* 0x0000002600577213 */ /* 0x000fe20000000000 */
[--C-:B------:R-:W-:Y:S01]  /*1330*/  @!P2 IMAD.IADD R21, R21, 0x1, -R4.reuse ;  /* 0x000000011515a824 */ /* 0x100fe200078e0a04 */
[C---:B------:R-:W-:Y:S01]  /*1340*/  ISETP.GT.U32.AND P0, PT, R4.reuse, R19, PT ;  /* 0x000000130400720c */ /* 0x040fe20003f04070 */
[----:B------:R-:W-:Y:S01]  /*1350*/  @!P5 IMAD.IADD R25, R25, 0x1, -R4 ;  /* 0x000000011919d824 */ /* 0x000fe200078e0a04 */
[----:B------:R-:W-:Y:S01]  /*1360*/  ISETP.GT.U32.AND P2, PT, R4, R27, PT ;  /* 0x0000001b0400720c */ /* 0x000fe20003f44070 */
[----:B------:R-:W-:-:S03]  /*1370*/  IMAD.HI.U32 R6, R8, R31, RZ ;  /* 0x0000001f08067227 */ /* 0x000fc600078e00ff */
[C---:B------:R-:W-:Y:S01]  /*1380*/  ISETP.GT.U32.AND P5, PT, R4.reuse, R25, PT ;  /* 0x000000190400720c */ /* 0x040fe20003fa4070 */
[----:B------:R-:W-:Y:S02]  /*1390*/  IMAD.MOV R6, RZ, RZ, -R6 ;  /* 0x000000ffff067224 */ /* 0x000fe400078e0a06 */
[--C-:B------:R-:W-:Y:S02]  /*13a0*/  @!P6 IMAD.IADD R23, R23, 0x1, -R4.reuse ;  /* 0x000000011717e824 */ /* 0x100fe400078e0a04 */
[----:B------:R-:W-:Y:S01]  /*13b0*/  IMAD R31, R4, R6, R31 ;  /* 0x00000006041f7224 */ /* 0x000fe200078e021f */
[----:B------:R-:W-:Y:S01]  /*13c0*/  LOP3.LUT R6, R10, 0x1a, RZ, 0xfc, !PT ;  /* 0x0000001a0a067812 */ /* 0x000fe200078efcff */
[--C-:B------:R-:W-:Y:S01]  /*13d0*/  @!P0 IMAD.IADD R19, R19, 0x1, -R4.reuse ;  /* 0x0000000113138824 */ /* 0x100fe200078e0a04 */
[----:B------:R-:W-:Y:S01]  /*13e0*/  ISETP.GT.U32.AND P6, PT, R4, R23, PT ;  /* 0x000000170400720c */ /* 0x000fe20003fc4070 */
[--C-:B------:R-:W-:Y:S01]  /*13f0*/  @!P2 IMAD.IADD R27, R27, 0x1, -R4.reuse ;  /* 0x000000011b1ba824 */ /* 0x100fe200078e0a04 */
[----:B------:R-:W-:Y:S01]  /*1400*/  IABS R35, R6 ;  /* 0x0000000600237213 */ /* 0x000fe20000000000 */
[----:B------:R-:W-:Y:S01]  /*1410*/  @!P1 IMAD.MOV R19, RZ, RZ, -R19 ;  /* 0x000000ffff139224 */ /* 0x000fe200078e0a13 */
[----:B------:R-:W-:Y:S01]  /*1420*/  ISETP.GE.AND P1, PT, R14, RZ, PT ;  /* 0x000000ff0e00720c */ /* 0x000fe20003f26270 */
[----:B------:R-:W-:Y:S01]  /*1430*/  @!P5 IMAD.IADD R25, R25, 0x1, -R4 ;  /* 0x000000011919d824 */ /* 0x000fe200078e0a04 */
[----:B------:R-:W-:Y:S01]  /*1440*/  ISETP.GT.U32.AND P2, PT, R4, R27, PT ;  /* 0x0000001b0400720c */ /* 0x000fe20003f44070 */
[----:B------:R-:W-:Y:S01]  /*1450*/  IMAD.HI.U32 R12, R8, R33, RZ ;  /* 0x00000021080c7227 */ /* 0x000fe200078e00ff */
[----:B------:R-:W-:-:S02]  /*1460*/  ISETP.GT.U32.AND P5, PT, R4, R31, PT ;  /* 0x0000001f0400720c */ /* 0x000fc40003fa4070 */
[----:B------:R-:W-:Y:S01]  /*1470*/  LOP3.LUT R14, R10, 0x1e, RZ, 0xfc, !PT ;  /* 0x0000001e0a0e7812 */ /* 0x000fe200078efcff */
[----:B------:R-:W-:Y:S01]  /*1480*/  IMAD.MOV R12, RZ, RZ, -R12 ;  /* 0x000000ffff0c7224 */ /* 0x000fe200078e0a0c */
[----:B------:R-:W-:Y:S01]  /*1490*/  ISETP.GE.AND P0, PT, R16, RZ, PT ;  /* 0x000000ff1000720c */ /* 0x000fe20003f06270 */
[--C-:B------:R-:W-:Y:S01]  /*14a0*/  @!P6 IMAD.IADD R23, R23, 0x1, -R4.reuse ;  /* 0x000000011717e824 */ /* 0x100fe200078e0a04 */
[----:B------:R-:W-:Y:S01]  /*14b0*/  IABS R39, R14 ;  /* 0x0000000e00277213 */ /* 0x000fe20000000000 */
[----:B------:R-:W-:Y:S01]  /*14c0*/  IMAD R33, R4, R12, R33 ;  /* 0x0000000c04217224 */ /* 0x000fe200078e0221 */
[----:B------:R-:W-:Y:S01]  /*14d0*/  LOP3.LUT R12, R10, 0x1c, RZ, 0xfc, !PT ;  /* 0x0000001c0a0c7812 */ /* 0x000fe200078efcff */
[----:B------:R-:W-:Y:S01]  /*14e0*/  @!P4 IMAD.MOV R23, RZ, RZ, -R23 ;  /* 0x000000ffff17c224 */ /* 0x000fe200078e0a17 */
[----:B------:R-:W-:Y:S01]  /*14f0*/  ISETP.GE.AND P4, PT, R6, RZ, PT ;  /* 0x000000ff0600720c */ /* 0x000fe20003f86270 */
[--C-:B------:R-:W-:Y:S01]  /*1500*/  @!P2 IMAD.IADD R27, R27, 0x1, -R4.reuse ;  /* 0x000000011b1ba824 */ /* 0x100fe200078e0a04 */
[----:B------:R-:W-:Y:S01]  /*1510*/  IABS R37, R12 ;  /* 0x0000000c00257213 */ /* 0x000fe20000000000 */
[----:B------:R-:W-:Y:S01]  /*1520*/  @!P5 IMAD.IADD R31, R31, 0x1, -R4 ;  /* 0x000000011f1fd824 */ /* 0x000fe200078e0a04 */
[----:B------:R-:W-:Y:S01]  /*1530*/  ISETP.GE.AND P2, PT, R14, RZ, PT ;  /* 0x000000ff0e00720c */ /* 0x000fe20003f46270 */
[----:B------:R-:W-:Y:S01]  /*1540*/  IMAD.MOV.U32 R29, RZ, RZ, R27 ;  /* 0x000000ffff1d7224 */ /* 0x000fe200078e001b */
[----:B------:R-:W-:Y:S01]  /*1550*/  ISETP.GE.AND P6, PT, R20, RZ, PT ;  /* 0x000000ff1400720c */ /* 0x000fe20003fc6270 */
[----:B------:R-:W-:Y:S01]  /*1560*/  IMAD.HI.U32 R6, R8, R35, RZ ;  /* 0x0000002308067227 */ /* 0x000fe200078e00ff */
[----:B------:R-:W-:-:S02]  /*1570*/  ISETP.GT.U32.AND P5, PT, R4, R31, PT ;  /* 0x0000001f0400720c */ /* 0x000fc40003fa4070 */
[----:B------:R-:W-:Y:S01]  /*1580*/  LOP3.LUT R20, R10, 0x22, RZ, 0xfc, !PT ;  /* 0x000000220a147812 */ /* 0x000fe200078efcff */
[----:B------:R-:W-:Y:S01]  /*1590*/  @!P1 IMAD.MOV R29, RZ, RZ, -R29 ;  /* 0x000000ffff1d9224 */ /* 0x000fe200078e0a1d */
[----:B------:R-:W-:Y:S01]  /*15a0*/  ISETP.GT.U32.AND P1, PT, R4, R33, PT ;  /* 0x000000210400720c */ /* 0x000fe20003f24070 */
[----:B------:R-:W-:Y:S01]  /*15b0*/  IMAD.MOV R6, RZ, RZ, -R6 ;  /* 0x000000ffff067224 */ /* 0x000fe200078e0a06 */
[----:B------:R-:W-:Y:S01]  /*15c0*/  IABS R43, R20 ;  /* 0x00000014002b7213 */ /* 0x000fe20000000000 */
[----:B------:R-:W-:Y:S01]  /*15d0*/  @!P3 IMAD.MOV R21, RZ, RZ, -R21 ;  /* 0x000000ffff15b224 */ /* 0x000fe200078e0a15 */
[----:B------:R-:W-:Y:S01]  /*15e0*/  ISETP.GE.AND P3, PT, R18, RZ, PT ;  /* 0x000000ff1200720c */ /* 0x000fe20003f66270 */
[----:B------:R-:W-:Y:S01]  /*15f0*/  IMAD R27, R4, R6, R35 ;  /* 0x00000006041b7224 */ /* 0x000fe200078e0223 */
[----:B------:R-:W-:Y:S01]  /*1600*/  LOP3.LUT R18, R10, 0x20, RZ, 0xfc, !PT ;  /* 0x000000200a127812 */ /* 0x000fe200078efcff */
[----:B------:R-:W-:-:S03]  /*1610*/  IMAD.HI.U32 R6, R8, R37, RZ ;  /* 0x0000002508067227 */ /* 0x000fc600078e00ff */
[----:B------:R-:W-:Y:S01]  /*1620*/  IABS R41, R18 ;  /* 0x0000001200297213 */ /* 0x000fe20000000000 */
[--C-:B------:R-:W-:Y:S01]  /*1630*/  @!P5 IMAD.IADD R31, R31, 0x1, -R4.reuse ;  /* 0x000000011f1fd824 */ /* 0x100fe200078e0a04 */
[----:B------:R-:W-:Y:S01]  /*1640*/  ISETP.GT.U32.AND P5, PT, R4, R27, PT ;  /* 0x0000001b0400720c */ /* 0x000fe20003fa4070 */
[----:B------:R-:W-:Y:S02]  /*1650*/  @!P1 IMAD.IADD R33, R33, 0x1, -R4 ;  /* 0x0000000121219824 */ /* 0x000fe400078e0a04 */
[----:B------:R-:W-:Y:S02]  /*1660*/  IMAD.MOV R6, RZ, RZ, -R6 ;  /* 0x000000ffff067224 */ /* 0x000fe400078e0a06 */
[----:B------:R-:W-:Y:S01]  /*1670*/  IMAD.HI.U32 R14, R8, R41, RZ ;  /* 0x00000029080e7227 */ /* 0x000fe200078e00ff */
[----:B------:R-:W-:-:S03]  /*1680*/  ISETP.GT.U32.AND P1, PT, R4, R33, PT ;  /* 0x000000210400720c */ /* 0x000fc60003f24070 */
[C---:B------:R-:W-:Y:S02]  /*1690*/  IMAD R37, R4.reuse, R6, R37 ;  /* 0x0000000604257224 */ /* 0x040fe400078e0225 */
[----:B------:R-:W-:Y:S02]  /*16a0*/  IMAD.MOV R14, RZ, RZ, -R14 ;  /* 0x000000ffff0e7224 */ /* 0x000fe400078e0a0e */
[--C-:B------:R-:W-:Y:S02]  /*16b0*/  @!P5 IMAD.IADD R27, R27, 0x1, -R4.reuse ;  /* 0x000000011b1bd824 */ /* 0x100fe400078e0a04 */
[C---:B------:R-:W-:Y:S02]  /*16c0*/  IMAD R41, R4.reuse, R14, R41 ;  /* 0x0000000e04297224 */ /* 0x040fe400078e0229 */
[----:B------:R-:W-:Y:S01]  /*16d0*/  @!P0 IMAD.MOV R25, RZ, RZ, -R25 ;  /* 0x000000ffff198224 */ /* 0x000fe200078e0a19 */
[C---:B------:R-:W-:Y:S01]  /*16e0*/  ISETP.GT.U32.AND P5, PT, R4.reuse, R27, PT ;  /* 0x0000001b0400720c */ /* 0x040fe20003fa4070 */
[----:B------:R-:W-:Y:S01]  /*16f0*/  @!P1 IMAD.IADD R33, R33, 0x1, -R4 ;  /* 0x0000000121219824 */ /* 0x000fe200078e0a04 */
[----:B------:R-:W-:Y:S01]  /*1700*/  ISETP.GT.U32.AND P1, PT, R4, R37, PT ;  /* 0x000000250400720c */ /* 0x000fe20003f24070 */
[----:B------:R-:W-:Y:S01]  /*1710*/  @!P3 IMAD.MOV R31, RZ, RZ, -R31 ;  /* 0x000000ffff1fb224 */ /* 0x000fe200078e0a1f */
[----:B------:R-:W-:Y:S01]  /*1720*/  ISETP.GE.AND P0, PT, R12, RZ, PT ;  /* 0x000000ff0c00720c */ /* 0x000fe20003f06270 */
[----:B------:R-:W-:Y:S01]  /*1730*/  IMAD.HI.U32 R16, R8, R43, RZ ;  /* 0x0000002b08107227 */ /* 0x000fe200078e00ff */
[----:B------:R-:W-:-:S02]  /*1740*/  ISETP.GE.AND P3, PT, R18, RZ, PT ;  /* 0x000000ff1200720c */ /* 0x000fc40003f66270 */
[----:B------:R-:W-:Y:S01]  /*1750*/  LOP3.LUT R18, R10, 0x26, RZ, 0xfc, !PT ;  /* 0x000000260a127812 */ /* 0x000fe200078efcff */
[----:B------:R-:W-:-:S03]  /*1760*/  IMAD.HI.U32 R12, R8, R39, RZ ;  /* 0x00000027080c7227 */ /* 0x000fc600078e00ff */
[----:B------:R-:W-:Y:S01]  /*1770*/  IABS R47, R18 ;  /* 0x00000012002f7213 */ /* 0x000fe20000000000 */
[--C-:B------:R-:W-:Y:S01]  /*1780*/  @!P5 IMAD.IADD R27, R27, 0x1, -R4.reuse ;  /* 0x000000011b1bd824 */ /* 0x100fe200078e0a04 */
[C---:B------:R-:W-:Y:S01]  /*1790*/  ISETP.GT.U32.AND P5, PT, R4.reuse, R41, PT ;  /* 0x000000290400720c */ /* 0x040fe20003fa4070 */
[----:B------:R-:W-:Y:S02]  /*17a0*/  @!P1 IMAD.IADD R37, R37, 0x1, -R4 ;  /* 0x0000000125259824 */ /* 0x000fe400078e0a04 */
[----:B------:R-:W-:Y:S02]  /*17b0*/  IMAD.MOV R16, RZ, RZ, -R16 ;  /* 0x000000ffff107224 */ /* 0x000fe400078e0a10 */
[----:B------:R-:W-:Y:S01]  /*17c0*/  IMAD.MOV R12, RZ, RZ, -R12 ;  /* 0x000000ffff0c7224 */ /* 0x000fe200078e0a0c */
[C---:B------:R-:W-:Y:S01]  /*17d0*/  ISETP.GT.U32.AND P1, PT, R4.reuse, R37, PT ;  /* 0x000000250400720c */ /* 0x040fe20003f24070 */
[----:B------:R-:W-:Y:S01]  /*17e0*/  IMAD R43, R4, R16, R43 ;  /* 0x00000010042b7224 */ /* 0x000fe200078e022b */
[----:B------:R-:W-:Y:S01]  /*17f0*/  LOP3.LUT R16, R10, 0x24, RZ, 0xfc, !PT ;  /* 0x000000240a107812 */ /* 0x000fe200078efcff */
[----:B------:R-:W-:-:S02]  /*1800*/  IMAD R39, R4, R12, R39 ;  /* 0x0000000c04277224 */ /* 0x000fc400078e0227 */
[----:B------:R-:W-:Y:S01]  /*1810*/  IMAD.HI.U32 R12, R8, R47, RZ ;  /* 0x0000002f080c7227 */ /* 0x000fe200078e00ff */
[----:B------:R-:W-:-:S03]  /*1820*/  IABS R45, R16 ;  /* 0x00000010002d7213 */ /* 0x000fc60000000000 */
[----:B------:R-:W-:Y:S02]  /*1830*/  @!P5 IMAD.IADD R41, R41, 0x1, -R4 ;  /* 0x000000012929d824 */ /* 0x000fe400078e0a04 */
[----:B------:R-:W-:Y:S02]  /*1840*/  IMAD.MOV R12, RZ, RZ, -R12 ;  /* 0x000000ffff0c7224 */ /* 0x000fe400078e0a0c */
[----:B------:R-:W-:Y:S01]  /*1850*/  @!P1 IMAD.IADD R37, R37, 0x1, -R4 ;  /* 0x0000000125259824 */ /* 0x000fe200078e0a04 */
[C---:B------:R-:W-:Y:S01]  /*1860*/  ISETP.GT.U32.AND P5, PT, R4.reuse, R41, PT ;  /* 0x000000290400720c */ /* 0x040fe20003fa4070 */
[----:B------:R-:W-:Y:S01]  /*1870*/  @!P6 IMAD.MOV R33, RZ, RZ, -R33 ;  /* 0x000000ffff21e224 */ /* 0x000fe200078e0a21 */
[C---:B------:R-:W-:Y:S01]  /*1880*/  ISETP.GT.U32.AND P1, PT, R4.reuse, R43, PT ;  /* 0x0000002b0400720c */ /* 0x040fe20003f24070 */
[C---:B------:R-:W-:Y:S01]  /*1890*/  IMAD R47, R4.reuse, R12, R47 ;  /* 0x0000000c042f7224 */ /* 0x040fe200078e022f */
[----:B------:R-:W-:Y:S01]  /*18a0*/  ISETP.GT.U32.AND P6, PT, R4, R39, PT ;  /* 0x000000270400720c */ /* 0x000fe20003fc4070 */
[----:B------:R-:W-:-:S04]  /*18b0*/  IMAD.HI.U32 R6, R8, R45, RZ ;  /* 0x0000002d08067227 */ /* 0x000fc800078e00ff */
[----:B------:R-:W-:Y:S02]  /*18c0*/  IMAD.MOV.U32 R35, RZ, RZ, R27 ;  /* 0x000000ffff237224 */ /* 0x000fe400078e001b */
[----:B------:R-:W-:Y:S02]  /*18d0*/  IMAD.MOV R6, RZ, RZ, -R6 ;  /* 0x000000ffff067224 */ /* 0x000fe400078e0a06 */
[--C-:B------:R-:W-:Y:S01]  /*18e0*/  @!P5 IMAD.IADD R41, R41, 0x1, -R4.reuse ;  /* 0x000000012929d824 */ /* 0x100fe200078e0a04 */
[----:B------:R-:W-:Y:S01]  /*18f0*/  ISETP.GT.U32.AND P5, PT, R4, R47, PT ;  /* 0x0000002f0400720c */ /* 0x000fe20003fa4070 */
[--C-:B------:R-:W-:Y:S01]  /*1900*/  @!P1 IMAD.IADD R43, R43, 0x1, -R4.reuse ;  /* 0x000000012b2b9824 */ /* 0x100fe200078e0a04 */
[----:B------:R-:W-:Y:S01]  /*1910*/  ISETP.GE.AND P1, PT, R20, RZ, PT ;  /* 0x000000ff1400720c */ /* 0x000fe20003f26270 */
[----:B------:R-:W-:Y:S01]  /*1920*/  @!P6 IMAD.IADD R39, R39, 0x1, -R4 ;  /* 0x000000012727e824 */ /* 0x000fe200078e0a04 */
[----:B------:R-:W-:Y:S01]  /*1930*/  LOP3.LUT R20, R10, 0x2e, RZ, 0xfc, !PT ;  /* 0x0000002e0a147812 */ /* 0x000fe200078efcff */
[----:B------:R-:W-:Y:S01]  /*1940*/  @!P4 IMAD.MOV R35, RZ, RZ, -R35 ;  /* 0x000000ffff23c224 */ /* 0x000fe200078e0a23 */
[C---:B------:R-:W-:Y:S01]  /*1950*/  ISETP.GT.U32.AND P4, PT, R4.reuse, R43, PT ;  /* 0x0000002b0400720c */ /* 0x040fe20003f84070 */
[C---:B------:R-:W-:Y:S01]  /*1960*/  IMAD R45, R4.reuse, R6, R45 ;  /* 0x00000006042d7224 */ /* 0x040fe200078e022d */
[----:B------:R-:W-:Y:S01]  /*1970*/  ISETP.GT.U32.AND P6, PT, R4, R39, PT ;  /* 0x000000270400720c */ /* 0x000fe20003fc4070 */
[----:B------:R-:W-:-:S04]  /*1980*/  IMAD.HI.U32 R6, R8, R49, RZ ;  /* 0x0000003108067227 */ /* 0x000fc800078e00ff */
[----:B------:R-:W-:Y:S02]  /*1990*/  IMAD.MOV R6, RZ, RZ, -R6 ;  /* 0x000000ffff067224 */ /* 0x000fe400078e0a06 */
[----:B------:R-:W-:Y:S02]  /*19a0*/  @!P5 IMAD.IADD R47, R47, 0x1, -R4 ;  /* 0x000000012f2fd824 */ /* 0x000fe400078e0a04 */
[----:B------:R-:W-:Y:S02]  /*19b0*/  IMAD R27, R4, R6, R49 ;  /* 0x00000006041b7224 */ /* 0x000fe400078e0231 */
[----:B------:R-:W-:Y:S01]  /*19c0*/  IMAD.HI.U32 R12, R8, R51, RZ ;  /* 0x00000033080c7227 */ /* 0x000fe200078e00ff */
[----:B------:R-:W-:-:S03]  /*19d0*/  ISETP.GT.U32.AND P5, PT, R4, R47, PT ;  /* 0x0000002f0400720c */ /* 0x000fc60003fa4070 */
[----:B------:R-:W-:-:S04]  /*19e0*/  IMAD.HI.U32 R14, R8, R53, RZ ;  /* 0x00000035080e7227 */ /* 0x000fc800078e00ff */
[----:B------:R-:W-:Y:S01]  /*19f0*/  @!P4 IMAD.IADD R43, R43, 0x1, -R4 ;  /* 0x000000012b2bc824 */ /* 0x000fe200078e0a04 */
[C---:B------:R-:W-:Y:S01]  /*1a00*/  ISETP.GT.U32.AND P4, PT, R4.reuse, R27, PT ;  /* 0x0000001b0400720c */ /* 0x040fe20003f84070 */
[----:B------:R-:W-:Y:S02]  /*1a10*/  IMAD.MOV R12, RZ, RZ, -R12 ;  /* 0x000000ffff0c7224 */ /* 0x000fe400078e0a0c */
[----:B------:R-:W-:Y:S02]  /*1a20*/  IMAD.MOV R14, RZ, RZ, -R14 ;  /* 0x000000ffff0e7224 */ /* 0x000fe400078e0a0e */
[--C-:B------:R-:W-:Y:S01]  /*1a30*/  @!P6 IMAD.IADD R39, R39, 0x1, -R4.reuse ;  /* 0x000000012727e824 */ /* 0x100fe200078e0a04 */
[C---:B------:R-:W-:Y:S01]  /*1a40*/  ISETP.GT.U32.AND P6, PT, R4.reuse, R45, PT ;  /* 0x0000002d0400720c */ /* 0x040fe20003fc4070 */
[C---:B------:R-:W-:Y:S02]  /*1a50*/  IMAD R49, R4.reuse, R12, R51 ;  /* 0x0000000c04317224 */ /* 0x040fe400078e0233 */
[----:B------:R-:W-:Y:S01]  /*1a60*/  IMAD R51, R4, R14, R53 ;  /* 0x0000000e04337224 */ /* 0x000fe200078e0235 */
[----:B------:R-:W-:Y:S01]  /*1a70*/  IABS R53, R20 ;  /* 0x0000001400357213 */ /* 0x000fe20000000000 */
[----:B------:R-:W-:-:S02]  /*1a80*/  @!P5 IMAD.IADD R47, R47, 0x1, -R4 ;  /* 0x000000012f2fd824 */ /* 0x000fc400078e0a04 */
[----:B------:R-:W-:Y:S01]  /*1a90*/  @!P4 IMAD.IADD R27, R27, 0x1, -R4 ;  /* 0x000000011b1bc824 */ /* 0x000fe200078e0a04 */
[----:B------:R-:W-:Y:S01]  /*1aa0*/  ISETP.GT.U32.AND P5, PT, R4, R51, PT ;  /* 0x000000330400720c */ /* 0x000fe20003fa4070 */
[----:B------:R-:W-:Y:S01]  /*1ab0*/  IMAD.HI.U32 R6, R8, R53, RZ ;  /* 0x0000003508067227 */ /* 0x000fe200078e00ff */
[----:B------:R-:W-:-:S03]  /*1ac0*/  ISETP.GE.AND P4, PT, R16, RZ, PT ;  /* 0x000000ff1000720c */ /* 0x000fc60003f86270 */
[----:B------:R-:W-:Y:S02]  /*1ad0*/  IMAD.MOV R16, RZ, RZ, -R6 ;  /* 0x000000ffff107224 */ /* 0x000fe400078e0a06 */
[--C-:B------:R-:W-:Y:S02]  /*1ae0*/  @!P6 IMAD.IADD R45, R45, 0x1, -R4.reuse ;  /* 0x000000012d2de824 */ /* 0x100fe400078e0a04 */
[----:B------:R-:W-:Y:S01]  /*1af0*/  IMAD R53, R4, R16, R53 ;  /* 0x0000001004357224 */ /* 0x000fe200078e0235 */
[----:B------:R-:W-:Y:S01]  /*1b00*/  LOP3.LUT R16, R10, 0x3e, RZ, 0xfc, !PT ;  /* 0x0000003e0a107812 */ /* 0x000fe200078efcff */
[----:B------:R-:W-:Y:S01]  /*1b10*/  IMAD.HI.U32 R12, R8, R71, RZ ;  /* 0x00000047080c7227 */ /* 0x000fe200078e00ff */
[C---:B------:R-:W-:Y:S02]  /*1b20*/  ISETP.GT.U32.AND P6, PT, R4.reuse, R45, PT ;  /* 0x0000002d0400720c */ /* 0x040fe40003fc4070 */
[----:B------:R-:W-:Y:S01]  /*1b30*/  IABS R89, R16 ;  /* 0x0000001000597213 */ /* 0x000fe20000000000 */
[----:B------:R-:W-:Y:S01]  /*1b40*/  @!P5 IMAD.IADD R51, R51, 0x1, -R4 ;  /* 0x000000013333d824 */ /* 0x000fe200078e0a04 */
[----:B------:R-:W-:Y:S01]  /*1b50*/  ISETP.GT.U32.AND P5, PT, R4, R53, PT ;  /* 0x000000350400720c */ /* 0x000fe20003fa4070 */
[----:B------:R-:W-:-:S02]  /*1b60*/  IMAD.MOV R12, RZ, RZ, -R12 ;  /* 0x000000ffff0c7224 */ /* 0x000fc400078e0a0c */
[----:B------:R-:W-:-:S04]  /*1b70*/  IMAD.HI.U32 R14, R8, R77, RZ ;  /* 0x0000004d080e7227 */ /* 0x000fc800078e00ff */
[C---:B------:R-:W-:Y:S02]  /*1b80*/  IMAD R71, R4.reuse, R12, R71 ;  /* 0x0000000c04477224 */ /* 0x040fe400078e0247 */
[----:B------:R-:W-:Y:S01]  /*1b90*/  @!P6 IMAD.IADD R45, R45, 0x1, -R4 ;  /* 0x000000012d2de824 */ /* 0x000fe200078e0a04 */
[C---:B------:R-:W-:Y:S01]  /*1ba0*/  ISETP.GT.U32.AND P6, PT, R4.reuse, R49, PT ;  /* 0x000000310400720c */ /* 0x040fe20003fc4070 */
[----:B------:R-:W-:Y:S02]  /*1bb0*/  IMAD.MOV R14, RZ, RZ, -R14 ;  /* 0x000000ffff0e7224 */ /* 0x000fe400078e0a0e */
[----:B------:R-:W-:Y:S01]  /*1bc0*/  @!P5 IMAD.IADD R53, R53, 0x1, -R4 ;  /* 0x000000013535d824 */ /* 0x000fe200078e0a04 */
[----:B------:R-:W-:Y:S01]  /*1bd0*/  ISETP.GT.U32.AND P5, PT, R4, R71, PT ;  /* 0x000000470400720c */ /* 0x000fe20003fa4070 */
[----:B------:R-:W-:-:S04]  /*1be0*/  IMAD.HI.U32 R6, R8, R79, RZ ;  /* 0x0000004f08067227 */ /* 0x000fc800078e00ff */
[----:B------:R-:W-:Y:S02]  /*1bf0*/  IMAD.MOV.U32 R61, RZ, RZ, R45 ;  /* 0x000000ffff3d7224 */ /* 0x000fe400078e002d */
[----:B------:R-:W-:Y:S02]  /*1c00*/  IMAD R77, R4, R14, R77 ;  /* 0x0000000e044d7224 */ /* 0x000fe400078e024d */
[----:B------:R-:W-:Y:S01]  /*1c10*/  @!P6 IMAD.IADD R49, R49, 0x1, -R4 ;  /* 0x000000013131e824 */ /* 0x000fe200078e0a04 */
[----:B------:R-:W-:Y:S01]  /*1c20*/  ISETP.GE.AND P6, PT, R18, RZ, PT ;  /* 0x000000ff1200720c */ /* 0x000fe20003fc6270 */
[----:B------:R-:W-:Y:S01]  /*1c30*/  IMAD.MOV R6, RZ, RZ, -R6 ;  /* 0x000000ffff067224 */ /* 0x000fe200078e0a06 */
[----:B------:R-:W-:Y:S01]  /*1c40*/  LOP3.LUT R18, R10, 0x36, RZ, 0xfc, !PT ;  /* 0x000000360a127812 */ /* 0x000fe200078efcff */
[----:B------:R-:W-:Y:S01]  /*1c50*/  @!P5 IMAD.IADD R71, R71, 0x1, -R4 ;  /* 0x000000014747d824 */ /* 0x000fe200078e0a04 */
[C---:B------:R-:W-:Y:S01]  /*1c60*/  ISETP.GT.U32.AND P5, PT, R4.reuse, R77, PT ;  /* 0x0000004d0400720c */ /* 0x040fe20003fa4070 */
[----:B------:R-:W-:Y:S01]  /*1c70*/  @!P4 IMAD.MOV R61, RZ, RZ, -R61 ;  /* 0x000000ffff3dc224 */ /* 0x000fe200078e0a3d */
[----:B------:R-:W-:Y:S01]  /*1c80*/  IABS R81, R18 ;  /* 0x0000001200517213 */ /* 0x000fe20000000000 */
[C---:B------:R-:W-:Y:S01]  /*1c90*/  IMAD R79, R4.reuse, R6, R79 ;  /* 0x00000006044f7224 */ /* 0x040fe200078e024f */
[----:B------:R-:W-:Y:S01]  /*1ca0*/  ISETP.GT.U32.AND P4, PT, R4, R71, PT ;  /* 0x000000470400720c */ /* 0x000fe20003f84070 */
[----:B------:R-:W-:-:S04]  /*1cb0*/  IMAD.HI.U32 R10, R8, R83, RZ ;  /* 0x00000053080a7227 */ /* 0x000fc800078e00ff */
[----:B------:R-:W-:-:S04]  /*1cc0*/  IMAD.HI.U32 R6, R8, R81, RZ ;  /* 0x0000005108067227 */ /* 0x000fc800078e00ff */
[----:B------:R-:W-:-:S04]  /*1cd0*/  IMAD.HI.U32 R12, R8, R85, RZ ;  /* 0x00000055080c7227 */ /* 0x000fc800078e00ff */
[----:B------:R-:W-:-:S04]  /*1ce0*/  IMAD.HI.U32 R14, R8, R87, RZ ;  /* 0x00000057080e7227 */ /* 0x000fc800078e00ff */
[----:B------:R-:W-:-:S04]  /*1cf0*/  IMAD.HI.U32 R8, R8, R89, RZ ;  /* 0x0000005908087227 */ /* 0x000fc800078e00ff */
[----:B------:R-:W-:Y:S02]  /*1d00*/  IMAD.MOV.U32 R59, RZ, RZ, R43 ;  /* 0x000000ffff3b7224 */ /* 0x000fe400078e002b */
[----:B------:R-:W-:Y:S02]  /*1d10*/  IMAD.MOV R8, RZ, RZ, -R8 ;  /* 0x000000ffff087224 */ /* 0x000fe400078e0a08 */
[----:B------:R-:W-:Y:S02]  /*1d20*/  IMAD.MOV.U32 R63, RZ, RZ, R47 ;  /* 0x000000ffff3f7224 */ /* 0x000fe400078e002f */
[----:B------:R-:W-:Y:S01]  /*1d30*/  @!P1 IMAD.MOV R59, RZ, RZ, -R59 ;  /* 0x000000ffff3b9224 */ /* 0x000fe200078e0a3b */
[C---:B------:R-:W-:Y:S01]  /*1d40*/  ISETP.GT.U32.AND P1, PT, R4.reuse, R53, PT ;  /* 0x000000350400720c */ /* 0x040fe20003f24070 */
[C---:B------:R-:W-:Y:S02]  /*1d50*/  IMAD R89, R4.reuse, R8, R89 ;  /* 0x0000000804597224 */ /* 0x040fe400078e0259 */
[----:B------:R-:W-:Y:S01]  /*1d60*/  @!P6 IMAD.MOV R63, RZ, RZ, -R63 ;  /* 0x000000ffff3fe224 */ /* 0x000fe200078e0a3f */
[C---:B------:R-:W-:Y:S01]  /*1d70*/  ISETP.GT.U32.AND P6, PT, R4.reuse, R79, PT ;  /* 0x0000004f0400720c */ /* 0x040fe20003fc4070 */
[--C-:B------:R-:W-:Y:S01]  /*1d80*/  @!P4 IMAD.IADD R71, R71, 0x1, -R4.reuse ;  /* 0x000000014747c824 */ /* 0x100fe200078e0a04 */
[----:B------:R-:W-:Y:S01]  /*1d90*/  ISETP.GT.U32.AND P4, PT, R4, R89, PT ;  /* 0x000000590400720c */ /* 0x000fe20003f84070 */
[----:B------:R-:W-:-:S02]  /*1da0*/  @!P5 IMAD.IADD R77, R77, 0x1, -R4 ;  /* 0x000000014d4dd824 */ /* 0x000fc400078e0a04 */
[----:B------:R-:W-:Y:S01]  /*1db0*/  @!P0 IMAD.MOV R37, RZ, RZ, -R37 ;  /* 0x000000ffff258224 */ /* 0x000fe200078e0a25 */
[C---:B------:R-:W-:Y:S01]  /*1dc0*/  ISETP.GT.U32.AND P0, PT, R4.reuse, R27, PT ;  /* 0x0000001b0400720c */ /* 0x040fe20003f04070 */
[----:B------:R-:W-:Y:S01]  /*1dd0*/  IMAD.MOV R14, RZ, RZ, -R14 ;  /* 0x000000ffff0e7224 */ /* 0x000fe200078e0a0e */
[C---:B------:R-:W-:Y:S01]  /*1de0*/  ISETP.GT.U32.AND P5, PT, R4.reuse, R77, PT ;  /* 0x0000004d0400720c */ /* 0x040fe20003fa4070 */
[----:B------:R-:W-:Y:S02]  /*1df0*/  IMAD.MOV.U32 R75, RZ, RZ, R71 ;  /* 0x000000ffff4b7224 */ /* 0x000fe400078e0047 */
[C---:B------:R-:W-:Y:S01]  /*1e00*/  IMAD R87, R4.reuse, R14, R87 ;  /* 0x0000000e04577224 */ /* 0x040fe200078e0257 */
[----:B------:R-:W2:Y:S01]  /*1e10*/  LDC.64 R70, c[0x0][0x3a8] ;  /* 0x0000ea00ff467b82 */ /* 0x000ea20000000a00 */
[----:B------:R-:W-:Y:S02]  /*1e20*/  IMAD.MOV R6, RZ, RZ, -R6 ;  /* 0x000000ffff067224 */ /* 0x000fe400078e0a06 */
[----:B------:R-:W-:Y:S01]  /*1e30*/  @!P2 IMAD.MOV R39, RZ, RZ, -R39 ;  /* 0x000000ffff27a224 */ /* 0x000fe200078e0a27 */
[C---:B------:R-:W-:Y:S01]  /*1e40*/  ISETP.GT.U32.AND P2, PT, R4.reuse, R49, PT ;  /* 0x000000310400720c */ /* 0x040fe20003f44070 */
[----:B------:R-:W-:Y:S01]  /*1e50*/  @!P1 IMAD.IADD R53, R53, 0x1, -R4 ;  /* 0x0000000135359824 */ /* 0x000fe200078e0a04 */
[C---:B------:R-:W-:Y:S01]  /*1e60*/  ISETP.GT.U32.AND P1, PT, R4.reuse, R87, PT ;  /* 0x000000570400720c */ /* 0x040fe20003f24070 */
[----:B------:R-:W-:-:S02]  /*1e70*/  IMAD R81, R4, R6, R81 ;  /* 0x0000000604517224 */ /* 0x000fc400078e0251 */
[--C-:B------:R-:W-:Y:S01]  /*1e80*/  @!P6 IMAD.IADD R79, R79, 0x1, -R4.reuse ;  /* 0x000000014f4fe824 */ /* 0x100fe200078e0a04 */
[----:B------:R-:W-:Y:S01]  /*1e90*/  ISETP.GE.AND P6, PT, R24, RZ, PT ;  /* 0x000000ff1800720c */ /* 0x000fe20003fc6270 */
[--C-:B------:R-:W-:Y:S01]  /*1ea0*/  @!P0 IMAD.IADD R27, R27, 0x1, -R4.reuse ;  /* 0x000000011b1b8824 */ /* 0x100fe200078e0a04 */
[C---:B------:R-:W-:Y:S01]  /*1eb0*/  ISETP.GT.U32.AND P0, PT, R4.reuse, R81, PT ;  /* 0x000000510400720c */ /* 0x040fe20003f04070 */
[--C-:B------:R-:W-:Y:S01]  /*1ec0*/  @!P4 IMAD.IADD R89, R89, 0x1, -R4.reuse ;  /* 0x000000015959c824 */ /* 0x100fe200078e0a04 */
[----:B------:R-:W-:Y:S01]  /*1ed0*/  ISETP.GT.U32.AND P4, PT, R4, R79, PT ;  /* 0x0000004f0400720c */ /* 0x000fe20003f84070 */
[----:B------:R-:W-:Y:S01]  /*1ee0*/  IMAD.MOV.U32 R57, RZ, RZ, R41 ;  /* 0x000000ffff397224 */ /* 0x000fe200078e0029 */
[----:B------:R-:W3:Y:S01]  /*1ef0*/  LDS R6, [UR11] ;  /* 0x0000000bff067984 */ /* 0x000ee20008000800 */
[----:B------:R-:W-:Y:S01]  /*1f00*/  @!P5 IMAD.IADD R77, R77, 0x1, -R4 ;  /* 0x000000014d4dd824 */ /* 0x000fe200078e0a04 */
[----:B------:R-:W-:Y:S01]  /*1f10*/  ISETP.GE.AND P5, PT, R22, RZ, PT ;  /* 0x000000ff1600720c */ /* 0x000fe20003fa6270 */
[----:B------:R-:W-:-:S02]  /*1f20*/  IMAD.MOV R10, RZ, RZ, -R10 ;  /* 0x000000ffff0a7224 */ /* 0x000fc400078e0a0a */
[----:B------:R-:W-:Y:S01]  /*1f30*/  @!P3 IMAD.MOV R57, RZ, RZ, -R57 ;  /* 0x000000ffff39b224 */ /* 0x000fe200078e0a39 */
[C---:B------:R-:W-:Y:S01]  /*1f40*/  ISETP.GT.U32.AND P3, PT, R4.reuse, R51, PT ;  /* 0x000000330400720c */ /* 0x040fe20003f64070 */
[--C-:B------:R-:W-:Y:S02]  /*1f50*/  @!P2 IMAD.IADD R49, R49, 0x1, -R4.reuse ;  /* 0x000000013131a824 */ /* 0x100fe400078e0a04 */
[----:B------:R-:W-:Y:S02]  /*1f60*/  IMAD R83, R4, R10, R83 ;  /* 0x0000000a04537224 */ /* 0x000fe400078e0253 */
[----:B------:R-:W-:Y:S01]  /*1f70*/  @!P1 IMAD.IADD R87, R87, 0x1, -R4 ;  /* 0x0000000157579824 */ /* 0x000fe200078e0a04 */
[----:B------:R-:W-:Y:S01]  /*1f80*/  ISETP.GE.AND P1, PT, R30, RZ, PT ;  /* 0x000000ff1e00720c */ /* 0x000fe20003f26270 */
[----:B------:R-:W-:Y:S01]  /*1f90*/  IMAD.MOV.U32 R67, RZ, RZ, R49 ;  /* 0x000000ffff437224 */ /* 0x000fe200078e0031 */
[----:B------:R-:W-:Y:S01]  /*1fa0*/  ISETP.GT.U32.AND P2, PT, R4, R83, PT ;  /* 0x000000530400720c */ /* 0x000fe20003f44070 */
[----:B------:R-:W-:-:S02]  /*1fb0*/  IMAD.MOV R12, RZ, RZ, -R12 ;  /* 0x000000ffff0c7224 */ /* 0x000fc400078e0a0c */
[--C-:B------:R-:W-:Y:S01]  /*1fc0*/  @!P0 IMAD.IADD R81, R81, 0x1, -R4.reuse ;  /* 0x0000000151518824 */ /* 0x100fe200078e0a04 */
[----:B------:R-:W-:Y:S01]  /*1fd0*/  ISETP.GE.AND P0, PT, R26, RZ, PT ;  /* 0x000000ff1a00720c */ /* 0x000fe20003f06270 */
[----:B------:R-:W-:Y:S02]  /*1fe0*/  IMAD.MOV.U32 R65, RZ, RZ, R27 ;  /* 0x000000ffff417224 */ /* 0x000fe400078e001b */
[----:B--2---:R-:W-:Y:S02]  /*1ff0*/  IMAD.SHL.U32 R132, R70, 0x4, RZ ;  /* 0x0000000446847824 */ /* 0x004fe400078e00ff */
[----:B------:R-:W-:Y:S01]  /*2000*/  @!P6 IMAD.MOV R67, RZ, RZ, -R67 ;  /* 0x000000ffff43e224 */ /* 0x000fe200078e0a43 */
[----:B------:R-:W-:Y:S01]  /*2010*/  ISETP.GT.U32.AND P6, PT, R4, R87, PT ;  /* 0x000000570400720c */ /* 0x000fe20003fc4070 */
[----:B------:R-:W-:Y:S01]  /*2020*/  @!P4 IMAD.IADD R79, R79, 0x1, -R4 ;  /* 0x000000014f4fc824 */ /* 0x000fe200078e0a04 */
[----:B------:R-:W-:Y:S01]  /*2030*/  ISETP.GE.AND P4, PT, R18, RZ, PT ;  /* 0x000000ff1200720c */ /* 0x000fe20003f86270 */
[C---:B------:R-:W-:Y:S01]  /*2040*/  IMAD.SHL.U32 R133, R70.reuse, 0x2, RZ ;  /* 0x0000000246857824 */ /* 0x040fe200078e00ff */
[----:B------:R-:W-:Y:S01]  /*2050*/  STL [R1+0x18c], R132 ;  /* 0x00018c8401007387 */ /* 0x000fe20000100800 */
[----:B------:R-:W-:-:S02]  /*2060*/  IMAD R125, R70, 0x3, RZ ;  /* 0x00000003467d7824 */ /* 0x000fc400078e02ff */
[C---:B------:R-:W-:Y:S01]  /*2070*/  IMAD R85, R4.reuse, R12, R85 ;  /* 0x0000000c04557224 */ /* 0x040fe200078e0255 */
[----:B------:R-:W-:Y:S01]  /*2080*/  STL [R1+0x1cc], R133 ;  /* 0x0001cc8501007387 */ /* 0x000fe20000100800 */
[----:B------:R-:W-:Y:S01]  /*2090*/  @!P5 IMAD.MOV R65, RZ, RZ, -R65 ;  /* 0x000000ffff41d224 */ /* 0x000fe200078e0a41 */
[----:B------:R-:W-:Y:S01]  /*20a0*/  ISETP.GT.U32.AND P5, PT, R4, R81, PT ;  /* 0x000000510400720c */ /* 0x000fe20003fa4070 */
[C---:B------:R-:W-:Y:S01]  /*20b0*/  IMAD R18, R70.reuse, 0xc, RZ ;  /* 0x0000000c46127824 */ /* 0x040fe200078e02ff */
[----:B------:R-:W-:Y:S01]  /*20c0*/  STL [R1+0x1c8], R125 ;  /* 0x0001c87d01007387 */ /* 0x000fe20000100800 */
[C---:B------:R-:W-:Y:S02]  /*20d0*/  IMAD R127, R70.reuse, 0x5, RZ ;  /* 0x00000005467f7824 */ /* 0x040fe400078e02ff */
[C---:B------:R-:W-:Y:S01]  /*20e0*/  IMAD R131, R70.reuse, 0x6, RZ ;  /* 0x0000000646837824 */ /* 0x040fe200078e02ff */
[----:B------:R-:W-:Y:S01]  /*20f0*/  STL [R1+0x174], R18 ;  /* 0x0001741201007387 */ /* 0x000fe20000100800 */
[----:B------:R-:W-:Y:S01]  /*2100*/  IMAD R72, R70, 0x14, RZ ;  /* 0x0000001446487824 */ /* 0x000fe200078e02ff */
[----:B---3--:R-:W-:Y:S01]  /*2110*/  R2UR UR10, R6 ;  /* 0x00000000060a72ca */ /* 0x008fe200000e0000 */
[----:B------:R-:W-:Y:S01]  /*2120*/  @!P3 IMAD.IADD R51, R51, 0x1, -R4 ;  /* 0x000000013333b824 */ /* 0x000fe200078e0a04 */
[----:B------:R-:W-:Y:S01]  /*2130*/  ISETP.GT.U32.AND P3, PT, R4, R85, PT ;  /* 0x000000550400720c */ /* 0x000fe20003f64070 */
[----:B------:R-:W-:Y:S01]  /*2140*/  IMAD R66, R70, 0x7, RZ ;  /* 0x0000000746427824 */ /* 0x000fe200078e02ff */
[----:B------:R-:W-:Y:S01]  /*2150*/  STL [R1+0x1c4], R127 ;  /* 0x0001c47f01007387 */ /* 0x000fe20000100800 */
[----:B------:R-:W-:Y:S01]  /*2160*/  @!P1 IMAD.MOV R77, RZ, RZ, -R77 ;  /* 0x000000ffff4d9224 */ /* 0x000fe200078e0a4d */
[----:B------:R-:W-:Y:S01]  /*2170*/  ISETP.GE.AND P1, PT, R32, RZ, PT ;  /* 0x000000ff2000720c */ /* 0x000fe20003f26270 */
[C---:B------:R-:W-:Y:S01]  /*2180*/  IMAD R82, R70.reuse, 0x18, RZ ;  /* 0x0000001846527824 */ /* 0x040fe200078e02ff */
[----:B------:R-:W-:Y:S01]  /*2190*/  STL [R1+0x1c0], R131 ;  /* 0x0001c08301007387 */ /* 0x000fe20000100800 */
[----:B------:R-:W-:-:S02]  /*21a0*/  IMAD.SHL.U32 R130, R70, 0x8, RZ ;  /* 0x0000000846827824 */ /* 0x000fc400078e00ff */
[C---:B------:R-:W-:Y:S01]  /*21b0*/  IMAD R90, R70.reuse, 0x1c, RZ ;  /* 0x0000001c465a7824 */ /* 0x040fe200078e02ff */
[----:B------:R-:W-:Y:S01]  /*21c0*/  STL [R1+0x154], R72 ;  /* 0x0001544801007387 */ /* 0x000fe20000100800 */
[C---:B------:R-:W-:Y:S02]  /*21d0*/  IMAD R129, R70.reuse, 0x9, RZ ;  /* 0x0000000946817824 */ /* 0x040fe400078e02ff */
[----:B------:R-:W-:Y:S01]  /*21e0*/  @!P2 IMAD.IADD R83, R83, 0x1, -R4 ;  /* 0x000000015353a824 */ /* 0x000fe200078e0a04 */
[----:B------:R-:W-:Y:S01]  /*21f0*/  STL [R1+0x1bc], R66 ;  /* 0x0001bc4201007387 */ /* 0x000fe20000100800 */
[----:B------:R-:W-:Y:S01]  /*2200*/  IMAD R106, R70, 0x24, RZ ;  /* 0x00000024466a7824 */ /* 0x000fe200078e02ff */
[----:B------:R-:W-:Y:S01]  /*2210*/  ISETP.GE.AND P2, PT, R20, RZ, PT ;  /* 0x000000ff1400720c */ /* 0x000fe20003f46270 */
[C---:B------:R-:W-:Y:S01]  /*2220*/  IMAD R128, R70.reuse, 0xa, RZ ;  /* 0x0000000a46807824 */ /* 0x040fe200078e02ff */
[----:B------:R-:W-:Y:S01]  /*2230*/  STL [R1+0x148], R82 ;  /* 0x0001485201007387 */ /* 0x000fe20000100800 */
[----:B------:R-:W-:-:S02]  /*2240*/  IMAD R20, R70, 0xb, RZ ;  /* 0x0000000b46147824 */ /* 0x000fc400078e02ff */
[--C-:B------:R-:W-:Y:S01]  /*2250*/  @!P6 IMAD.IADD R87, R87, 0x1, -R4.reuse ;  /* 0x000000015757e824 */ /* 0x100fe200078e0a04 */
[----:B------:R-:W-:Y:S01]  /*2260*/  STL [R1+0x1b8], R130 ;  /* 0x0001b88201007387 */ /* 0x000fe20000100800 */
[----:B------:R-:W-:Y:S01]  /*2270*/  IMAD R114, R70, 0x28, RZ ;  /* 0x0000002846727824 */ /* 0x000fe200078e02ff */
[----:B------:R-:W-:Y:S01]  /*2280*/  ISETP.GE.AND P6, PT, R16, RZ, PT ;  /* 0x000000ff1000720c */ /* 0x000fe20003fc6270 */
[----:B------:R-:W-:Y:S01]  /*2290*/  IMAD R122, R70, 0x2c, RZ ;  /* 0x0000002c467a7824 */ /* 0x000fe200078e02ff */
[----:B------:R-:W-:Y:S01]  /*22a0*/  STL [R1+0x138], R90 ;  /* 0x0001385a01007387 */ /* 0x000fe20000100800 */
[----:B------:R-:W-:Y:S01]  /*22b0*/  @!P5 IMAD.IADD R81, R81, 0x1, -R4 ;  /* 0x000000015151d824 */ /* 0x000fe200078e0a04 */
[----:B------:R-:W-:Y:S01]  /*22c0*/  ISETP.GE.AND P5, PT, R34, RZ, PT ;  /* 0x000000ff2200720c */ /* 0x000fe20003fa6270 */
[----:B------:R-:W-:Y:S01]  /*22d0*/  IMAD R16, R70, 0xd, RZ ;  /* 0x0000000d46107824 */ /* 0x000fe200078e02ff */
[----:B------:R-:W-:Y:S01]  /*22e0*/  STL [R1+0x1b4], R129 ;  /* 0x0001b48101007387 */ /* 0x000fe20000100800 */
[----:B------:R-:W-:-:S02]  /*22f0*/  IMAD.MOV.U32 R69, RZ, RZ, R51 ;  /* 0x000000ffff457224 */ /* 0x000fc400078e0033 */
[C---:B------:R-:W-:Y:S01]  /*2300*/  IMAD R68, R70.reuse, 0x30, RZ ;  /* 0x0000003046447824 */ /* 0x040fe200078e02ff */
[----:B------:R-:W-:Y:S01]  /*2310*/  STL [R1+0x120], R106 ;  /* 0x0001206a01007387 */ /* 0x000fe20000100800 */
[C---:B------:R-:W-:Y:S02]  /*2320*/  IMAD R14, R70.reuse, 0xe, RZ ;  /* 0x0000000e460e7824 */ /* 0x040fe400078e02ff */
[----:B------:R-:W-:Y:S01]  /*2330*/  IMAD R64, R70, 0x34, RZ ;  /* 0x0000003446407824 */ /* 0x000fe200078e02ff */
[----:B------:R-:W-:Y:S01]  /*2340*/  STL [R1+0x1b0], R128 ;  /* 0x0001b08001007387 */ /* 0x000fe20000100800 */
[----:B------:R-:W-:Y:S01]  /*2350*/  @!P3 IMAD.IADD R85, R85, 0x1, -R4 ;  /* 0x000000015555b824 */ /* 0x000fe200078e0a04 */
[----:B------:R-:W-:Y:S01]  /*2360*/  ISETP.GE.AND P3, PT, R28, RZ, PT ;  /* 0x000000ff1c00720c */ /* 0x000fe20003f66270 */
[----:B------:R-:W-:Y:S01]  /*2370*/  @!P4 IMAD.MOV R81, RZ, RZ, -R81 ;  /* 0x000000ffff51c224 */ /* 0x000fe200078e0a51 */
[----:B------:R-:W-:Y:S01]  /*2380*/  STL [R1+0x1ac], R20 ;  /* 0x0001ac1401007387 */ /* 0x000fe20000100800 */
[----:B------:R-:W-:Y:S01]  /*2390*/  IMAD R12, R70, 0xf, RZ ;  /* 0x0000000f460c7824 */ /* 0x000fe200078e02ff */
[----:B------:R-:W-:Y:S01]  /*23a0*/  ISETP.GE.AND P4, PT, R40, RZ, PT ;  /* 0x000000ff2800720c */ /* 0x000fe20003f86270 */
[----:B------:R-:W-:Y:S01]  /*23b0*/  @!P0 IMAD.MOV R69, RZ, RZ, -R69 ;  /* 0x000000ffff458224 */ /* 0x000fe200078e0a45 */
[----:B------:R-:W-:Y:S01]  /*23c0*/  STL [R1+0x110], R114 ;  /* 0x0001107201007387 */ /* 0x000fe20000100800 */
[----:B------:R-:W-:Y:S01]  /*23d0*/  @!P1 IMAD.MOV R79, RZ, RZ, -R79 ;  /* 0x000000ffff4f9224 */ /* 0x000fe200078e0a4f */
[----:B------:R-:W-:Y:S01]  /*23e0*/  ISETP.GT.U32.AND P0, PT, R4, R83, PT ;  /* 0x000000530400720c */ /* 0x000fe20003f04070 */
[----:B------:R-:W-:Y:S01]  /*23f0*/  IMAD R58, R70, 0x38, RZ ;  /* 0x00000038463a7824 */ /* 0x000fe200078e02ff */
[----:B------:R-:W-:Y:S01]  /*2400*/  STL [R1+0x100], R122 ;  /* 0x0001007a01007387 */ /* 0x000fe20000100800 */
[----:B------:R-:W-:Y:S01]  /*2410*/  ISETP.NE.AND P1, PT, R54, RZ, PT ;  /* 0x000000ff3600720c */ /* 0x000fe20003f25270 */
[----:B------:R-:W-:-:S02]  /*2420*/  IMAD.SHL.U32 R10, R70, 0x10, RZ ;  /* 0x00000010460a7824 */ /* 0x000fc400078e00ff */
[----:B------:R-:W-:Y:S01]  /*2430*/  STL [R1+0x1a8], R16 ;  /* 0x0001a81001007387 */ /* 0x000fe20000100800 */
[C---:B------:R-:W-:Y:S02]  /*2440*/  IMAD R60, R70.reuse, 0x3c, RZ ;  /* 0x0000003c463c7824 */ /* 0x040fe400078e02ff */
[C---:B------:R-:W-:Y:S01]  /*2450*/  IMAD R8, R70.reuse, 0x11, RZ ;  /* 0x0000001146087824 */ /* 0x040fe200078e02ff */
[----:B------:R-:W-:Y:S01]  /*2460*/  STL [R1+0xf0], R68 ;  /* 0x0000f04401007387 */ /* 0x000fe20000100800 */
[C---:B------:R-:W-:Y:S02]  /*2470*/  IMAD R126, R70.reuse, 0x12, RZ ;  /* 0x00000012467e7824 */ /* 0x040fe400078e02ff */
[C---:B------:R-:W-:Y:S01]  /*2480*/  IMAD R95, R70.reuse, 0x13, RZ ;  /* 0x00000013465f7824 */ /* 0x040fe200078e02ff */
[----:B------:R-:W-:Y:S01]  /*2490*/  STL [R1+0x1a4], R14 ;  /* 0x0001a40e01007387 */ /* 0x000fe20000100800 */
[----:B------:R-:W-:Y:S02]  /*24a0*/  IMAD.MOV.U32 R73, RZ, RZ, R53 ;  /* 0x000000ffff497224 */ /* 0x000fe400078e0035 */
[C---:B------:R-:W-:Y:S01]  /*24b0*/  IMAD R76, R70.reuse, 0x15, RZ ;  /* 0x00000015464c7824 */ /* 0x040fe200078e02ff */
[----:B------:R-:W-:Y:S01]  /*24c0*/  STL [R1+0xe4], R64 ;  /* 0x0000e44001007387 */ /* 0x000fe20000100800 */
[----:B------:R-:W-:-:S02]  /*24d0*/  IMAD R78, R70, 0x16, RZ ;  /* 0x00000016464e7824 */ /* 0x000fc400078e02ff */
[C---:B------:R-:W-:Y:S01]  /*24e0*/  IMAD R80, R70.reuse, 0x17, RZ ;  /* 0x0000001746507824 */ /* 0x040fe200078e02ff */
[----:B------:R-:W-:Y:S01]  /*24f0*/  STL [R1+0x1a0], R12 ;  /* 0x0001a00c01007387 */ /* 0x000fe20000100800 */
[C---:B------:R-:W-:Y:S02]  /*2500*/  IMAD R84, R70.reuse, 0x19, RZ ;  /* 0x0000001946547824 */ /* 0x040fe400078e02ff */
[----:B------:R-:W-:Y:S01]  /*2510*/  @!P2 IMAD.MOV R73, RZ, RZ, -R73 ;  /* 0x000000ffff49a224 */ /* 0x000fe200078e0a49 */
[----:B------:R-:W-:Y:S01]  /*2520*/  STL [R1+0xe0], R58 ;  /* 0x0000e03a01007387 */ /* 0x000fe20000100800 */
[----:B------:R-:W-:Y:S01]  /*2530*/  IMAD R86, R70, 0x1a, RZ ;  /* 0x0000001a46567824 */ /* 0x000fe200078e02ff */
[----:B------:R-:W-:Y:S01]  /*2540*/  ISETP.GT.U32.AND P2, PT, R4, R85, PT ;  /* 0x000000550400720c */ /* 0x000fe20003f44070 */
[C---:B------:R-:W-:Y:S01]  /*2550*/  IMAD R88, R70.reuse, 0x1b, RZ ;  /* 0x0000001b46587824 */ /* 0x040fe200078e02ff */
[----:B------:R-:W-:Y:S01]  /*2560*/  STL [R1+0x19c], R10 ;  /* 0x00019c0a01007387 */ /* 0x000fe20000100800 */
[----:B------:R-:W-:-:S02]  /*2570*/  IMAD R92, R70, 0x1d, RZ ;  /* 0x0000001d465c7824 */ /* 0x000fc400078e02ff */
[----:B------:R-:W-:Y:S01]  /*2580*/  @!P3 IMAD.MOV R75, RZ, RZ, -R75 ;  /* 0x000000ffff4bb224 */ /* 0x000fe200078e0a4b */
[----:B------:R-:W-:Y:S01]  /*2590*/  STL [R1+0xdc], R60 ;  /* 0x0000dc3c01007387 */ /* 0x000fe20000100800 */
[----:B------:R-:W-:Y:S01]  /*25a0*/  @!P4 IMAD.MOV R5, RZ, RZ, -R5 ;  /* 0x000000ffff05c224 */ /* 0x000fe200078e0a05 */
[----:B------:R-:W-:Y:S01]  /*25b0*/  ISETP.GT.U32.AND P3, PT, R4, R89, PT ;  /* 0x000000590400720c */ /* 0x000fe20003f64070 */
[C---:B------:R-:W-:Y:S01]  /*25c0*/  IMAD R94, R70.reuse, 0x1e, RZ ;  /* 0x0000001e465e7824 */ /* 0x040fe200078e02ff */
[----:B------:R-:W-:Y:S01]  /*25d0*/  STL [R1+0x198], R8 ;  /* 0x0001980801007387 */ /* 0x000fe20000100800 */
[----:B------:R-:W-:Y:S01]  /*25e0*/  @!P0 IMAD.IADD R83, R83, 0x1, -R4 ;  /* 0x0000000153538824 */ /* 0x000fe200078e0a04 */
[----:B------:R-:W-:Y:S01]  /*25f0*/  @!P1 LOP3.LUT R5, RZ, R54, RZ, 0x33, !PT ;  /* 0x00000036ff059212 */ /* 0x000fe200078e33ff */
[----:B------:R-:W-:Y:S01]  /*2600*/  IMAD R96, R70, 0x1f, RZ ;  /* 0x0000001f46607824 */ /* 0x000fe200078e02ff */
[----:B------:R-:W-:Y:S01]  /*2610*/  STL [R1+0x194], R126 ;  /* 0x0001947e01007387 */ /* 0x000fe20000100800 */
[----:B------:R-:W-:Y:S01]  /*2620*/  ISETP.GE.AND P0, PT, R36, RZ, PT ;  /* 0x000000ff2400720c */ /* 0x000fe20003f06270 */
[----:B------:R-:W-:Y:S01]  /*2630*/  IMAD.SHL.U32 R98, R70, 0x20, RZ ;  /* 0x0000002046627824 */ /* 0x000fe200078e00ff */
[----:B------:R-:W-:Y:S01]  /*2640*/  ISETP.NE.U32.AND P1, PT, R0, RZ, PT ;  /* 0x000000ff0000720c */ /* 0x000fe20003f25070 */
[----:B------:R-:W-:Y:S01]  /*2650*/  STL [R1+0x190], R95 ;  /* 0x0001905f01007387 */ /* 0x000fe20000100800 */
[----:B------:R-:W-:-:S02]  /*2660*/  IMAD R100, R70, 0x21, RZ ;  /* 0x0000002146647824 */ /* 0x000fc400078e02ff */
[C---:B------:R-:W-:Y:S01]  /*2670*/  IMAD R102, R70.reuse, 0x22, RZ ;  /* 0x0000002246667824 */ /* 0x040fe200078e02ff */
[----:B------:R-:W-:Y:S01]  /*2680*/  STL [R1+0x188], R76 ;  /* 0x0001884c01007387 */ /* 0x000fe20000100800 */
[C---:B------:R-:W-:Y:S02]  /*2690*/  IMAD R104, R70.reuse, 0x23, RZ ;  /* 0x0000002346687824 */ /* 0x040fe400078e02ff */
[C---:B------:R-:W-:Y:S01]  /*26a0*/  IMAD R108, R70.reuse, 0x25, RZ ;  /* 0x00000025466c7824 */ /* 0x040fe200078e02ff */
[----:B------:R-:W-:Y:S01]  /*26b0*/  STL [R1+0x184], R78 ;  /* 0x0001844e01007387 */ /* 0x000fe20000100800 */
[----:B-1----:R-:W-:Y:S01]  /*26c0*/  IMAD R250, R5, UR4, RZ ;  /* 0x0000000405fa7c24 */ /* 0x002fe2000f8e02ff */
[----:B------:R-:W-:Y:S01]  /*26d0*/  USHF.L.U32 UR4, UR6, 0x15, URZ ;  /* 0x0000001506047899 */ /* 0x000fe200080006ff */
[C---:B------:R-:W-:Y:S01]  /*26e0*/  IMAD R110, R70.reuse, 0x26, RZ ;  /* 0x00000026466e7824 */ /* 0x040fe200078e02ff */
[----:B------:R-:W-:Y:S01]  /*26f0*/  STL [R1+0x180], R80 ;  /* 0x0001805001007387 */ /* 0x000fe20000100800 */
[C---:B------:R-:W-:Y:S01]  /*2700*/  IMAD R112, R70.reuse, 0x27, RZ ;  /* 0x0000002746707824 */ /* 0x040fe200078e02ff */
[----:B------:R-:W-:Y:S01]  /*2710*/  ULOP3.LUT UR4, UR4, 0x600000, URZ, 0xc0, !UPT ;  /* 0x0060000004047892 */ /* 0x000fe2000f8ec0ff */
[----:B------:R-:W-:Y:S01]  /*2720*/  IMAD R116, R70, 0x29, RZ ;  /* 0x0000002946747824 */ /* 0x000fe200078e02ff */
[----:B------:R-:W-:Y:S01]  /*2730*/  STL [R1+0x17c], R84 ;  /* 0x00017c5401007387 */ /* 0x000fe20000100800 */
[----:B------:R-:W-:-:S02]  /*2740*/  IMAD.SHL.U32 R74, R250, 0x4, RZ ;  /* 0x00000004fa4a7824 */ /* 0x000fc400078e00ff */
[--C-:B------:R-:W-:Y:S01]  /*2750*/  @!P2 IMAD.IADD R85, R85, 0x1, -R4.reuse ;  /* 0x000000015555a824 */ /* 0x100fe200078e0a04 */
[----:B------:R-:W-:Y:S01]  /*2760*/  STL [R1+0x178], R86 ;  /* 0x0001785601007387 */ /* 0x000fe20000100800 */
[----:B------:R-:W-:Y:S01]  /*2770*/  @!P3 IMAD.IADD R89, R89, 0x1, -R4 ;  /* 0x000000015959b824 */ /* 0x000fe200078e0a04 */
[----:B------:R-:W-:Y:S01]  /*2780*/  ISETP.NE.AND P3, PT, R55, RZ, PT ;  /* 0x000000ff3700720c */ /* 0x000fe20003f65270 */
[----:B------:R-:W-:Y:S01]  /*2790*/  @!P0 IMAD.MOV R85, RZ, RZ, -R85 ;  /* 0x000000ffff558224 */ /* 0x000fe200078e0a55 */
[----:B------:R-:W-:Y:S01]  /*27a0*/  STL [R1+0x170], R88 ;  /* 0x0001705801007387 */ /* 0x000fe20000100800 */
[----:B------:R-:W-:Y:S01]  /*27b0*/  ISETP.GE.AND P2, PT, R38, RZ, PT ;  /* 0x000000ff2600720c */ /* 0x000fe20003f46270 */
[C---:B------:R-:W-:Y:S01]  /*27c0*/  VIADD R6, R251.reuse, 0xfffffffe ;  /* 0xfffffffefb067836 */ /* 0x040fe20000000000 */
[C---:B------:R-:W-:Y:S01]  /*27d0*/  SEL R38, R252.reuse, R75, !P3 ;  /* 0x0000004bfc267207 */ /* 0x040fe20005800000 */
[----:B------:R-:W-:Y:S01]  /*27e0*/  STL [R1+0x16c], R92 ;  /* 0x00016c5c01007387 */ /* 0x000fe20000100800 */
[C---:B------:R-:W-:Y:S01]  /*27f0*/  SEL R51, R252.reuse, R7, !P3 ;  /* 0x00000007fc337207 */ /* 0x040fe20005800000 */
[----:B------:R-:W-:Y:S01]  /*2800*/  VIADD R7, R251, 0xfffffffd ;  /* 0xfffffffdfb077836 */ /* 0x000fe20000000000 */
[C---:B------:R-:W-:Y:S01]  /*2810*/  SEL R45, R252.reuse, R19, !P3 ;  /* 0x00000013fc2d7207 */ /* 0x040fe20005800000 */
[----:B------:R-:W-:Y:S01]  /*2820*/  STL [R1+0x168], R94 ;  /* 0x0001685e01007387 */ /* 0x000fe20000100800 */
[----:B------:R-:W-:Y:S01]  /*2830*/  SEL R49, R252, R11, !P3 ;  /* 0x0000000bfc317207 */ /* 0x000fe20005800000 */
[----:B------:R-:W-:Y:S01]  /*2840*/  IMAD R11, R70, 0x48, RZ ;  /* 0x00000048460b7824 */ /* 0x000fe200078e02ff */
[C---:B------:R-:W-:Y:S01]  /*2850*/  SEL R47, R252.reuse, R15, !P3 ;  /* 0x0000000ffc2f7207 */ /* 0x040fe20005800000 */
[----:B------:R-:W-:Y:S01]  /*2860*/  STL [R1+0x164], R96 ;  /* 0x0001646001007387 */ /* 0x000fe20000100800 */
[----:B------:R-:W-:Y:S01]  /*2870*/  @!P5 IMAD.MOV R83, RZ, RZ, -R83 ;  /* 0x000000ffff53d224 */ /* 0x000fe200078e0a53 */
[----:B------:R-:W-:Y:S01]  /*2880*/  SEL R53, R252, R23, !P3 ;  /* 0x00000017fc357207 */ /* 0x000fe20005800000 */
[----:B------:R-:W-:Y:S01]  /*2890*/  @!P2 IMAD.MOV R87, RZ, RZ, -R87 ;  /* 0x000000ffff57a224 */ /* 0x000fe200078e0a57 */
[----:B------:R-:W-:Y:S01]  /*28a0*/  STL [R1+0x160], R98 ;  /* 0x0001606201007387 */ /* 0x000fe20000100800 */
[----:B------:R-:W-:Y:S01]  /*28b0*/  ISETP.GE.U32.AND P2, PT, R7, 0x7fffffbe, PT ;  /* 0x7fffffbe0700780c */ /* 0x000fe20003f46070 */
[----:B------:R-:W-:Y:S01]  /*28c0*/  IMAD R7, R70, 0x50, RZ ;  /* 0x0000005046077824 */ /* 0x000fe200078e02ff */
[----:B------:R-:W-:Y:S01]  /*28d0*/  SEL R23, R252, R73, !P3 ;  /* 0x00000049fc177207 */ /* 0x000fe20005800000 */
[----:B------:R-:W-:Y:S01]  /*28e0*/  STL [R1+0x15c], R100 ;  /* 0x00015c6401007387 */ /* 0x000fe20000100800 */
[----:B------:R-:W-:Y:S01]  /*28f0*/  ISETP.GE.U32.AND P5, PT, R6, 0x7fffffbf, PT ;  /* 0x7fffffbf0600780c */ /* 0x000fe20003fa6070 */
[----:B------:R-:W-:Y:S01]  /*2900*/  IMAD R73, R70, 0x58, RZ ;  /* 0x0000005846497824 */ /* 0x000fe200078e02ff */
[C---:B------:R-:W-:Y:S01]  /*2910*/  SEL R44, R252.reuse, R29, !P3 ;  /* 0x0000001dfc2c7207 */ /* 0x040fe20005800000 */
[----:B------:R-:W-:Y:S01]  /*2920*/  STL [R1+0x158], R102 ;  /* 0x0001586601007387 */ /* 0x000fe20000100800 */
[C---:B------:R-:W-:Y:S01]  /*2930*/  SEL R27, R252.reuse, R21, !P3 ;  /* 0x00000015fc1b7207 */ /* 0x040fe20005800000 */
[----:B------:R-:W-:Y:S01]  /*2940*/  @!P6 IMAD.MOV R89, RZ, RZ, -R89 ;  /* 0x000000ffff59e224 */ /* 0x000fe200078e0a59 */
[C---:B------:R-:W-:Y:S01]  /*2950*/  SEL R29, R252.reuse, R79, !P3 ;  /* 0x0000004ffc1d7207 */ /* 0x040fe20005800000 */
[----:B------:R-:W-:Y:S01]  /*2960*/  STL [R1+0x150], R104 ;  /* 0x0001506801007387 */ /* 0x000fe20000100800 */
[----:B------:R-:W-:Y:S01]  /*2970*/  SEL R48, R252, R13, !P3 ;  /* 0x0000000dfc307207 */ /* 0x000fe20005800000 */
[----:B------:R-:W-:Y:S01]  /*2980*/  IMAD R79, R70, 0x60, RZ ;  /* 0x00000060464f7824 */ /* 0x000fe200078e02ff */
[----:B------:R-:W-:Y:S01]  /*2990*/  SEL R41, R252, R37, !P3 ;  /* 0x00000025fc297207 */ /* 0x000fe20005800000 */
[----:B------:R-:W-:Y:S01]  /*29a0*/  STL [R1+0x14c], R108 ;  /* 0x00014c6c01007387 */ /* 0x000fe20000100800 */
[----:B------:R-:W-:Y:S01]  /*29b0*/  IMAD R13, R70, 0x44, RZ ;  /* 0x00000044460d7824 */ /* 0x000fe200078e02ff */
[C---:B------:R-:W-:Y:S01]  /*29c0*/  SEL R46, R252.reuse, R17, !P3 ;  /* 0x00000011fc2e7207 */ /* 0x040fe20005800000 */
[----:B------:R-:W-:Y:S01]  /*29d0*/  VIADD R4, R251, 0xffffffff ;  /* 0xfffffffffb047836 */ /* 0x000fe20000000000 */
[----:B------:R-:W-:Y:S01]  /*29e0*/  STL [R1+0x144], R110 ;  /* 0x0001446e01007387 */ /* 0x000fe20000100800 */
[----:B------:R-:W-:Y:S01]  /*29f0*/  SEL R37, R252, R83, !P3 ;  /* 0x00000053fc257207 */ /* 0x000fe20005800000 */
[----:B------:R-:W-:Y:S01]  /*2a00*/  IMAD R83, R70, 0x68, RZ ;  /* 0x0000006846537824 */ /* 0x000fe200078e02ff */
[----:B------:R-:W-:Y:S01]  /*2a10*/  SEL R50, R252, R9, !P3 ;  /* 0x00000009fc327207 */ /* 0x000fe20005800000 */
[----:B------:R-:W-:Y:S01]  /*2a20*/  STL [R1+0x140], R112 ;  /* 0x0001407001007387 */ /* 0x000fe20000100800 */
[----:B------:R-:W-:Y:S01]  /*2a30*/  IMAD R9, R70, 0x4c, RZ ;  /* 0x0000004c46097824 */ /* 0x000fe200078e02ff */
[----:B------:R-:W-:Y:S01]  /*2a40*/  SEL R28, R252, R87, !P3 ;  /* 0x00000057fc1c7207 */ /* 0x000fe20005800000 */
[----:B------:R-:W-:Y:S01]  /*2a50*/  IMAD R87, R70, 0x70, RZ ;  /* 0x0000007046577824 */ /* 0x000fe200078e02ff */
[----:B------:R-:W-:Y:S01]  /*2a60*/  STL [R1+0x13c], R116 ;  /* 0x00013c7401007387 */ /* 0x000fe20000100800 */
[----:B------:R-:W-:Y:S01]  /*2a70*/  SEL R52, R252, R25, !P3 ;  /* 0x00000019fc347207 */ /* 0x000fe20005800000 */
[----:B------:R-:W-:Y:S01]  /*2a80*/  IMAD R3, R70, 0x54, RZ ;  /* 0x0000005446037824 */ /* 0x000fe200078e02ff */
[C---:B------:R-:W-:Y:S01]  /*2a90*/  SEL R26, R252.reuse, R31, !P3 ;  /* 0x0000001ffc1a7207 */ /* 0x040fe20005800000 */
[----:B------:R5:W-:Y:S01]  /*2aa0*/  STL [R1+0x58], R74 ;  /* 0x0000584a01007387 */ /* 0x000be20000100800 */
[----:B------:R-:W-:Y:S01]  /*2ab0*/  SEL R43, R252, R33, !P3 ;  /* 0x00000021fc2b7207 */ /* 0x000fe20005800000 */
[----:B------:R-:W-:Y:S01]  /*2ac0*/  IMAD R91, R70, 0x78, RZ ;  /* 0x00000078465b7824 */ /* 0x000fe200078e02ff */
        /* <DEDUP_REMOVED lines=8> */
[----:B-----5:R-:W-:Y:S01]  /*2b50*/  IADD3 R74, P0, PT, R74, UR12, RZ ;  /* 0x0000000c4a4a7c10 */ /* 0x020fe2000ff1e0ff */
[----:B------:R-:W-:Y:S01]  /*2b60*/  IMAD R111, R70, 0xa0, RZ ;  /* 0x000000a0466f7824 */ /* 0x000fe200078e02ff */
[----:B------:R-:W-:Y:S01]  /*2b70*/  SEL R31, R252, R61, !P3 ;  /* 0x0000003dfc1f7207 */ /* 0x000fe20005800000 */
[----:B------:R-:W-:Y:S01]  /*2b80*/  IMAD R97, R70, 0x84, RZ ;  /* 0x0000008446617824 */ /* 0x000fe200078e02ff */
[----:B------:R-:W-:Y:S01]  /*2b90*/  LEA.HI.X.SX32 R75, R250, UR13, 0x2, P0 ;  /* 0x0000000dfa4b7c11 */ /* 0x000fe200080f16ff */
[C---:B------:R-:W-:Y:S01]  /*2ba0*/  IMAD R115, R70.reuse, 0xa8, RZ ;  /* 0x000000a846737824 */ /* 0x040fe200078e02ff */
[CC--:B------:R-:W-:Y:S01]  /*2bb0*/  LEA R224, P4, R70.reuse, R74.reuse, 0x3 ;  /* 0x0000004a46e07211 */ /* 0x0c0fe200078818ff */
[----:B------:R-:W-:Y:S01]  /*2bc0*/  IMAD R101, R70, 0x8c, RZ ;  /* 0x0000008c46657824 */ /* 0x000fe200078e02ff */
[-C--:B------:R-:W-:Y:S01]  /*2bd0*/  IADD3 R222, P0, PT, R132, R74.reuse, RZ ;  /* 0x0000004a84de7210 */ /* 0x080fe20007f1e0ff */
[C---:B------:R-:W-:Y:S01]  /*2be0*/  IMAD R118, R70.reuse, 0x2a, RZ ;  /* 0x0000002a46767824 */ /* 0x040fe200078e02ff */
[-C--:B------:R-:W-:Y:S01]  /*2bf0*/  LEA.HI.X.SX32 R225, R133, R75.reuse, 0x2, P4 ;  /* 0x0000004b85e17211 */ /* 0x080fe200020f16ff */
[C---:B------:R-:W-:Y:S01]  /*2c00*/  IMAD R119, R70.reuse, 0xb0, RZ ;  /* 0x000000b046777824 */ /* 0x040fe200078e02ff */
[CC--:B------:R-:W-:Y:S01]  /*2c10*/  LEA R228, P4, R70.reuse, R74.reuse, 0x4 ;  /* 0x0000004a46e47211 */ /* 0x0c0fe200078820ff */
[C---:B------:R-:W-:Y:S01]  /*2c20*/  IMAD R105, R70.reuse, 0x94, RZ ;  /* 0x0000009446697824 */ /* 0x040fe200078e02ff */
[-C--:B------:R-:W-:Y:S01]  /*2c30*/  LEA.HI.X.SX32 R223, R70, R75.reuse, 0x2, P0 ;  /* 0x0000004b46df7211 */ /* 0x080fe200000f16ff */
[----:B------:R1:W-:Y:S01]  /*2c40*/  STL [R1+0x134], R118 ;  /* 0x0001347601007387 */ /* 0x0003e20000100800 */
[-C--:B------:R-:W-:Y:S01]  /*2c50*/  LEA.HI.X.SX32 R229, R132, R75.reuse, 0x2, P4 ;  /* 0x0000004b84e57211 */ /* 0x080fe200020f16ff */
[----:B------:R-:W-:Y:S01]  /*2c60*/  IMAD R123, R70, 0xb8, RZ ;  /* 0x000000b8467b7824 */ /* 0x000fe200078e02ff */
[-C--:B------:R-:W-:Y:S01]  /*2c70*/  IADD3 R232, P4, PT, R82, R74.reuse, RZ ;  /* 0x0000004a52e87210 */ /* 0x080fe20007f9e0ff */
        /* <DEDUP_REMOVED lines=8> */
[----:B------:R-:W-:Y:S01]  /*2d00*/  IMAD R120, R70, 0x2b, RZ ;  /* 0x0000002b46787824 */ /* 0x000fe200078e02ff */
[-C--:B------:R-:W-:Y:S01]  /*2d10*/  LEA.HI.X.SX32 R237, R130, R75.reuse, 0x2, P4 ;  /* 0x0000004b82ed7211 */ /* 0x080fe200020f16ff */
[----:B------:R-:W-:Y:S01]  /*2d20*/  IMAD R135, R70, 0xd0, RZ ;  /* 0x000000d046877824 */ /* 0x000fe200078e02ff */
[-C--:B------:R-:W-:Y:S01]  /*2d30*/  IADD3 R240, P4, PT, R114, R74.reuse, RZ ;  /* 0x0000004a72f07210 */ /* 0x080fe20007f9e0ff */
[----:B------:R-:W-:Y:S01]  /*2d40*/  IMAD R121, R70, 0xb4, RZ ;  /* 0x000000b446797824 */ /* 0x000fe200078e02ff */
[-C--:B------:R-:W-:Y:S01]  /*2d50*/  IADD3 R230, P0, PT, R72, R74.reuse, RZ ;  /* 0x0000004a48e67210 */ /* 0x080fe20007f1e0ff */
[----:B------:R2:W-:Y:S01]  /*2d60*/  STL [R1+0x130], R120 ;  /* 0x0001307801007387 */ /* 0x0005e20000100800 */
[-C--:B------:R-:W-:Y:S01]  /*2d70*/  LEA.HI.X.SX32 R241, R128, R75.reuse, 0x2, P4 ;  /* 0x0000004b80f17211 */ /* 0x080fe200020f16ff */
[----:B------:R-:W-:Y:S01]  /*2d80*/  IMAD R124, R70, 0x2d, RZ ;  /* 0x0000002d467c7824 */ /* 0x000fe200078e02ff */
[-C--:B------:R-:W-:Y:S01]  /*2d90*/  IADD3 R244, P4, PT, R68, R74.reuse, RZ ;  /* 0x0000004a44f47210 */ /* 0x080fe20007f9e0ff */
        /* <DEDUP_REMOVED lines=11> */
[-C--:B------:R-:W-:Y:S01]  /*2e50*/  LEA.HI.X.SX32 R235, R66, R75.reuse, 0x2, P0 ;  /* 0x0000004b42eb7211 */ /* 0x080fe200000f16ff */
[C---:B------:R-:W-:Y:S01]  /*2e60*/  IMAD R66, R70.reuse, 0x31, RZ ;  /* 0x0000003146427824 */ /* 0x040fe200078e02ff */
[CC--:B------:R-:W-:Y:S01]  /*2e70*/  LEA R14, P4, R70.reuse, R74.reuse, 0x6 ;  /* 0x0000004a460e7211 */ /* 0x0c0fe200078830ff */
[----:B------:R-:W-:Y:S01]  /*2e80*/  IMAD R147, R70, 0xe8, RZ ;  /* 0x000000e846937824 */ /* 0x000fe200078e02ff */
[-C--:B------:R-:W-:Y:S01]  /*2e90*/  IADD3 R238, P0, PT, R106, R74.reuse, RZ ;  /* 0x0000004a6aee7210 */ /* 0x080fe20007f1e0ff */
[----:B------:R-:W-:Y:S01]  /*2ea0*/  IMAD R133, R70, 0xcc, RZ ;  /* 0x000000cc46857824 */ /* 0x000fe200078e02ff */
[-C--:B------:R-:W-:Y:S01]  /*2eb0*/  LEA.HI.X.SX32 R15, R10, R75.reuse, 0x2, P4 ;  /* 0x0000004b0a0f7211 */ /* 0x080fe200020f16ff */
[C---:B------:R-:W-:Y:S01]  /*2ec0*/  IMAD R54, R70.reuse, 0x3a, RZ ;  /* 0x0000003a46367824 */ /* 0x040fe200078e02ff */
[-C--:B------:R-:W-:Y:S01]  /*2ed0*/  LEA.HI.X.SX32 R239, R129, R75.reuse, 0x2, P0 ;  /* 0x0000004b81ef7211 */ /* 0x080fe200000f16ff */
[C---:B------:R-:W-:Y:S01]  /*2ee0*/  IMAD R129, R70.reuse, 0xc4, RZ ;  /* 0x000000c446817824 */ /* 0x040fe200078e02ff */
[-C--:B------:R-:W-:Y:S01]  /*2ef0*/  IADD3 R10, P4, PT, R11, R74.reuse, RZ ;  /* 0x0000004a0b0a7210 */ /* 0x080fe20007f9e0ff */
[----:B------:R-:W-:Y:S01]  /*2f00*/  IMAD R213, R70, 0xf0, RZ ;  /* 0x000000f046d57824 */ /* 0x000fe200078e02ff */
[-C--:B------:R-:W-:Y:S01]  /*2f10*/  IADD3 R242, P0, PT, R122, R74.reuse, RZ ;  /* 0x0000004a7af27210 */ /* 0x080fe20007f1e0ff */
[----:B------:R-:W-:Y:S01]  /*2f20*/  IMAD R137, R70, 0xd4, RZ ;  /* 0x000000d446897824 */ /* 0x000fe200078e02ff */
[-C--:B------:R-:W-:Y:S01]  /*2f30*/  LEA.HI.X.SX32 R11, R126, R75.reuse, 0x2, P4 ;  /* 0x0000004b7e0b7211 */ /* 0x080fe200020f16ff */
[----:B------:R-:W-:Y:S01]  /*2f40*/  IMAD R61, R70, 0x35, RZ ;  /* 0x00000035463d7824 */ /* 0x000fe200078e02ff */
        /* <DEDUP_REMOVED lines=14> */
[----:B------:R-:W-:Y:S01]  /*3030*/  LEA.HI.X.SX32 R73, R78, R75, 0x2, P4 ;  /* 0x0000004b4e497211 */ /* 0x000fe200020f16ff */
[----:B------:R-:W-:Y:S01]  /*3040*/  IMAD R248, R56, R71, RZ ;  /* 0x0000004738f87224 */ /* 0x000fe200078e02ff */
[----:B------:R-:W-:Y:S01]  /*3050*/  LEA.HI.X.SX32 R17, R12, R75, 0x2, P0 ;  /* 0x0000004b0c117211 */ /* 0x000fe200000f16ff */
[C---:B------:R-:W-:Y:S01]  /*3060*/  IMAD R217, R70.reuse, 0xf8, RZ ;  /* 0x000000f846d97824 */ /* 0x040fe200078e02ff */
[-C--:B------:R-:W-:Y:S01]  /*3070*/  IADD3 R78, P4, PT, R79, R74.reuse, RZ ;  /* 0x0000004a4f4e7210 */ /* 0x080fe20007f9e0ff */
[----:B------:R-:W-:Y:S01]  /*3080*/  IMAD R219, R70, 0xfc, RZ ;  /* 0x000000fc46db7824 */ /* 0x000fe200078e02ff */
[----:B------:R-:W-:-:S02]  /*3090*/  IADD3 R12, P0, PT, R13, R74, RZ ;  /* 0x0000004a0d0c7210 */ /* 0x000fc40007f1e0ff */
[-C--:B------:R-:W-:Y:S02]  /*30a0*/  LEA.HI.X.SX32 R79, R82, R75.reuse, 0x2, P4 ;  /* 0x0000004b524f7211 */ /* 0x080fe400020f16ff */
[----:B------:R-:W-:Y:S02]  /*30b0*/  LEA.HI.X.SX32 R13, R8, R75, 0x2, P0 ;  /* 0x0000004b080d7211 */ /* 0x000fe400000f16ff */
[-C--:B------:R-:W-:Y:S02]  /*30c0*/  IADD3 R82, P4, PT, R83, R74.reuse, RZ ;  /* 0x0000004a53527210 */ /* 0x080fe40007f9e0ff */
[----:B------:R-:W-:Y:S02]  /*30d0*/  IADD3 R8, P0, PT, R9, R74, RZ ;  /* 0x0000004a09087210 */ /* 0x000fe40007f1e0ff */
        /* <DEDUP_REMOVED lines=16> */
[----:B------:R-:W-:Y:S01]  /*31e0*/  LEA.HI.X.SX32 R83, R86, R75, 0x2, P4 ;  /* 0x0000004b56537211 */ /* 0x000fe200020f16ff */
[----:B------:R-:W-:Y:S01]  /*31f0*/  STL [R1+0x128], R69 ;  /* 0x0001284501007387 */ /* 0x000fe20000100800 */
[----:B------:R-:W-:Y:S01]  /*3200*/  BAR.SYNC.DEFER_BLOCKING 0x0 ;  /* 0x0000000000007b1d */ /* 0x000fe20000010000 */
[----:B------:R-:W-:-:S02]  /*3210*/  ISETP.GE.U32.AND P3, PT, R4, 0x7fffffc0, PT ;  /* 0x7fffffc00400780c */ /* 0x000fc40003f66070 */
[-C--:B------:R-:W-:Y:S02]  /*3220*/  LEA.HI.X.SX32 R9, R95, R75.reuse, 0x2, P0 ;  /* 0x0000004b5f097211 */ /* 0x080fe400000f16ff */
[-C--:B------:R-:W-:Y:S02]  /*3230*/  IADD3 R86, P4, PT, R87, R74.reuse, RZ ;  /* 0x0000004a57567210 */ /* 0x080fe40007f9e0ff */
[-C--:B------:R-:W-:Y:S01]  /*3240*/  IADD3 R4, P0, PT, R3, R74.reuse, RZ ;  /* 0x0000004a03047210 */ /* 0x080fe20007f1e0ff */
[----:B------:R-:W-:Y:S01]  /*3250*/  STL [R1+0x124], R67 ;  /* 0x0001244301007387 */ /* 0x000fe20000100800 */
[-C--:B------:R-:W-:Y:S01]  /*3260*/  LEA.HI.X.SX32 R87, R90, R75.reuse, 0x2, P4 ;  /* 0x0000004b5a577211 */ /* 0x080fe200020f16ff */
[----:B------:R-:W-:Y:S01]  /*3270*/  IMAD R3, R70, 0x3d, RZ ;  /* 0x0000003d46037824 */ /* 0x000fe200078e02ff */
[----:B------:R-:W-:Y:S01]  /*3280*/  LEA.HI.X.SX32 R5, R76, R75, 0x2, P0 ;  /* 0x0000004b4c057211 */ /* 0x000fe200000f16ff */
[----:B------:R-:W-:Y:S01]  /*3290*/  STL [R1+0x11c], R66 ;  /* 0x00011c4201007387 */ /* 0x000fe20000100800 */
[----:B------:R-:W-:-:S02]  /*32a0*/  IADD3 R90, P4, PT, R91, R74, RZ ;  /* 0x0000004a5b5a7210 */ /* 0x000fc40007f9e0ff */
[-C--:B------:R-:W-:Y:S01]  /*32b0*/  IADD3 R76, P0, PT, R77, R74.reuse, RZ ;  /* 0x0000004a4d4c7210 */ /* 0x080fe20007f1e0ff */
[----:B------:R-:W-:Y:S01]  /*32c0*/  STL [R1+0x118], R65 ;  /* 0x0001184101007387 */ /* 0x000fe20000100800 */
[-C--:B------:R-:W-:Y:S02]  /*32d0*/  LEA.HI.X.SX32 R91, R94, R75.reuse, 0x2, P4 ;  /* 0x0000004b5e5b7211 */ /* 0x080fe400020f16ff */
[-C--:B------:R-:W-:Y:S01]  /*32e0*/  LEA.HI.X.SX32 R77, R80, R75.reuse, 0x2, P0 ;  /* 0x0000004b504d7211 */ /* 0x080fe200000f16ff */
[----:B------:R-:W-:Y:S01]  /*32f0*/  STL [R1+0x114], R63 ;  /* 0x0001143f01007387 */ /* 0x000fe20000100800 */
[-C--:B------:R-:W-:Y:S02]  /*3300*/  LEA R94, P4, R70, R74.reuse, 0x7 ;  /* 0x0000004a465e7211 */ /* 0x080fe400078838ff */
[----:B------:R-:W-:Y:S01]  /*3310*/  IADD3 R80, P0, PT, R81, R74, RZ ;  /* 0x0000004a51507210 */ /* 0x000fe20007f1e0ff */
[----:B------:R-:W-:Y:S01]  /*3320*/  STL [R1+0x10c], R61 ;  /* 0x00010c3d01007387 */ /* 0x000fe20000100800 */
[----:B------:R-:W-:-:S02]  /*3330*/  LEA.HI.X.SX32 R95, R98, R75, 0x2, P4 ;  /* 0x0000004b625f7211 */ /* 0x000fc400020f16ff */
[-C--:B------:R-:W-:Y:S01]  /*3340*/  LEA.HI.X.SX32 R81, R84, R75.reuse, 0x2, P0 ;  /* 0x0000004b54517211 */ /* 0x080fe200000f16ff */
[----:B------:R4:W-:Y:S01]  /*3350*/  STL [R1+0x108], R59 ;  /* 0x0001083b01007387 */ /* 0x0009e20000100800 */
[-C--:B------:R-:W-:Y:S02]  /*3360*/  IADD3 R98, P4, PT, R99, R74.reuse, RZ ;  /* 0x0000004a63627210 */ /* 0x080fe40007f9e0ff */
[-C--:B------:R-:W-:Y:S01]  /*3370*/  IADD3 R84, P0, PT, R85, R74.reuse, RZ ;  /* 0x0000004a55547210 */ /* 0x080fe20007f1e0ff */
[----:B------:R-:W-:Y:S01]  /*3380*/  STL [R1+0x104], R57 ;  /* 0x0001043901007387 */ /* 0x000fe20000100800 */
[-C--:B------:R-:W-:Y:S02]  /*3390*/  LEA.HI.X.SX32 R99, R102, R75.reuse, 0x2, P4 ;  /* 0x0000004b66637211 */ /* 0x080fe400020f16ff */
[----:B------:R-:W-:Y:S01]  /*33a0*/  LEA.HI.X.SX32 R85, R88, R75, 0x2, P0 ;  /* 0x0000004b58557211 */ /* 0x000fe200000f16ff */
[----:B------:R5:W-:Y:S01]  /*33b0*/  STL [R1+0xfc], R55 ;  /* 0x0000fc3701007387 */ /* 0x000be20000100800 */
[----:B------:R-:W-:-:S02]  /*33c0*/  IADD3 R102, P4, PT, R103, R74, RZ ;  /* 0x0000004a67667210 */ /* 0x000fc40007f9e0ff */
[-C--:B------:R-:W-:Y:S01]  /*33d0*/  IADD3 R88, P0, PT, R89, R74.reuse, RZ ;  /* 0x0000004a59587210 */ /* 0x080fe20007f1e0ff */
[----:B------:R-:W-:Y:S01]  /*33e0*/  STL [R1+0xf8], R54 ;  /* 0x0000f83601007387 */ /* 0x000fe20000100800 */
[-C--:B------:R-:W-:Y:S02]  /*33f0*/  LEA.HI.X.SX32 R103, R106, R75.reuse, 0x2, P4 ;  /* 0x0000004b6a677211 */ /* 0x080fe400020f16ff */
[-C--:B------:R-:W-:Y:S01]  /*3400*/  LEA.HI.X.SX32 R89, R92, R75.reuse, 0x2, P0 ;  /* 0x0000004b5c597211 */ /* 0x080fe200000f16ff */
[----:B------:R1:W-:Y:S01]  /*3410*/  STL [R1+0xf4], R35 ;  /* 0x0000f42301007387 */ /* 0x0003e20000100800 */
[-C--:B------:R-:W-:Y:S02]  /*3420*/  IADD3 R106, P4, PT, R107, R74.reuse, RZ ;  /* 0x0000004a6b6a7210 */ /* 0x080fe40007f9e0ff */
[----:B------:R-:W-:Y:S01]  /*3430*/  IADD3 R92, P0, PT, R93, R74, RZ ;  /* 0x0000004a5d5c7210 */ /* 0x000fe20007f1e0ff */
[----:B------:R1:W-:Y:S01]  /*3440*/  STL [R1+0xec], R3 ;  /* 0x0000ec0301007387 */ /* 0x0003e20000100800 */
[----:B------:R-:W-:-:S02]  /*3450*/  LEA.HI.X.SX32 R107, R110, R75, 0x2, P4 ;  /* 0x0000004b6e6b7211 */ /* 0x000fc400020f16ff */
[-C--:B------:R-:W-:Y:S02]  /*3460*/  LEA.HI.X.SX32 R93, R96, R75.reuse, 0x2, P0 ;  /* 0x0000004b605d7211 */ /* 0x080fe400000f16ff */
[-C--:B------:R-:W-:Y:S02]  /*3470*/  IADD3 R110, P4, PT, R111, R74.reuse, RZ ;  /* 0x0000004a6f6e7210 */ /* 0x080fe40007f9e0ff */
[-C--:B------:R-:W-:Y:S02]  /*3480*/  IADD3 R96, P0, PT, R97, R74.reuse, RZ ;  /* 0x0000004a61607210 */ /* 0x080fe40007f1e0ff */
[-C--:B------:R-:W-:Y:S02]  /*3490*/  LEA.HI.X.SX32 R111, R114, R75.reuse, 0x2, P4 ;  /* 0x0000004b726f7211 */ /* 0x080fe400020f16ff */
[----:B------:R-:W-:Y:S02]  /*34a0*/  LEA.HI.X.SX32 R97, R100, R75, 0x2, P0 ;  /* 0x0000004b64617211 */ /* 0x000fe400000f16ff */
[----:B------:R-:W-:-:S02]  /*34b0*/  IADD3 R114, P4, PT, R115, R74, RZ ;  /* 0x0000004a73727210 */ /* 0x000fc40007f9e0ff */
[-C--:B------:R-:W-:Y:S02]  /*34c0*/  IADD3 R100, P0, PT, R101, R74.reuse, RZ ;  /* 0x0000004a65647210 */ /* 0x080fe40007f1e0ff */
[-C--:B------:R-:W-:Y:S02]  /*34d0*/  LEA.HI.X.SX32 R115, R118, R75.reuse, 0x2, P4 ;  /* 0x0000004b76737211 */ /* 0x080fe400020f16ff */
[-C--:B------:R-:W-:Y:S02]  /*34e0*/  LEA.HI.X.SX32 R101, R104, R75.reuse, 0x2, P0 ;  /* 0x0000004b68657211 */ /* 0x080fe400000f16ff */
[-C--:B-1----:R-:W-:Y:S02]  /*34f0*/  IADD3 R118, P4, PT, R119, R74.reuse, RZ ;  /* 0x0000004a77767210 */ /* 0x082fe40007f9e0ff */
[----:B------:R-:W-:Y:S02]  /*3500*/  IADD3 R104, P0, PT, R105, R74, RZ ;  /* 0x0000004a69687210 */ /* 0x000fe40007f1e0ff */
        /* <DEDUP_REMOVED lines=10> */
[-C--:B------:R-:W-:Y:S02]  /*35b0*/  IADD3 R130, P4, PT, R131, R74.reuse, RZ ;  /* 0x0000004a83827210 */ /* 0x080fe40007f9e0ff */
[----:B------:R-:W-:Y:S02]  /*35c0*/  IADD3 R116, P0, PT, R117, R74, RZ ;  /* 0x0000004a75747210 */ /* 0x000fe40007f1e0ff */
[----:B------:R-:W-:-:S02]  /*35d0*/  LEA.HI.X.SX32 R131, R65, R75, 0x2, P4 ;  /* 0x0000004b41837211 */ /* 0x000fc400020f16ff */
[-C--:B------:R-:W-:Y:S02]  /*35e0*/  LEA.HI.X.SX32 R117, R120, R75.reuse, 0x2, P0 ;  /* 0x0000004b78757211 */ /* 0x080fe400000f16ff */
[-C--:B------:R-:W-:Y:S02]  /*35f0*/  IADD3 R134, P4, PT, R135, R74.reuse, RZ ;  /* 0x0000004a87867210 */ /* 0x080fe40007f9e0ff */
[-C--:B--2---:R-:W-:Y:S02]  /*3600*/  IADD3 R120, P0, PT, R121, R74.reuse, RZ ;  /* 0x0000004a79787210 */ /* 0x084fe40007f1e0ff */
[-C--:B------:R-:W-:Y:S02]  /*3610*/  LEA.HI.X.SX32 R135, R64, R75.reuse, 0x2, P4 ;  /* 0x0000004b40877211 */ /* 0x080fe400020f16ff */
[----:B------:R-:W-:Y:S02]  /*3620*/  LEA.HI.X.SX32 R121, R124, R75, 0x2, P0 ;  /* 0x0000004b7c797211 */ /* 0x000fe400000f16ff */
[----:B------:R-:W-:-:S02]  /*3630*/  IADD3 R138, P4, PT, R139, R74, RZ ;  /* 0x0000004a8b8a7210 */ /* 0x000fc40007f9e0ff */
[-C--:B---3--:R-:W-:Y:S02]  /*3640*/  IADD3 R124, P0, PT, R125, R74.reuse, RZ ;  /* 0x0000004a7d7c7210 */ /* 0x088fe40007f1e0ff */
[-C--:B------:R-:W-:Y:S01]  /*3650*/  LEA.HI.X.SX32 R139, R59, R75.reuse, 0x2, P4 ;  /* 0x0000004b3b8b7211 */ /* 0x080fe200020f16ff */
[----:B----4-:R-:W-:Y:S01]  /*3660*/  IMAD R59, R70, 0x3f, RZ ;  /* 0x0000003f463b7824 */ /* 0x010fe200078e02ff */
[-C--:B------:R-:W-:Y:S02]  /*3670*/  LEA.HI.X.SX32 R125, R67, R75.reuse, 0x2, P0 ;  /* 0x0000004b437d7211 */ /* 0x080fe400000f16ff */
[-C--:B------:R-:W-:Y:S02]  /*3680*/  IADD3 R142, P4, PT, R143, R74.reuse, RZ ;  /* 0x0000004a8f8e7210 */ /* 0x080fe40007f9e0ff */
[----:B------:R-:W-:Y:S02]  /*3690*/  IADD3 R128, P0, PT, R129, R74, RZ ;  /* 0x0000004a81807210 */ /* 0x000fe40007f1e0ff */
[-C--:B------:R-:W-:Y:S01]  /*36a0*/  LEA.HI.X.SX32 R143, R58, R75.reuse, 0x2, P4 ;  /* 0x0000004b3a8f7211 */ /* 0x080fe200020f16ff */
[----:B------:R-:W-:Y:S01]  /*36b0*/  VIADD R58, R251, 0x3f ;  /* 0x0000003ffb3a7836 */ /* 0x000fe20000000000 */
[----:B------:R-:W-:-:S02]  /*36c0*/  LEA.HI.X.SX32 R129, R66, R75, 0x2, P0 ;  /* 0x0000004b42817211 */ /* 0x000fc400000f16ff */
[-C--:B------:R-:W-:Y:S02]  /*36d0*/  IADD3 R146, P4, PT, R147, R74.reuse, RZ ;  /* 0x0000004a93927210 */ /* 0x080fe40007f9e0ff */
[-C--:B------:R-:W-:Y:S02]  /*36e0*/  IADD3 R132, P0, PT, R133, R74.reuse, RZ ;  /* 0x0000004a85847210 */ /* 0x080fe40007f1e0ff */
[-C--:B------:R-:W-:Y:S02]  /*36f0*/  LEA.HI.X.SX32 R147, R54, R75.reuse, 0x2, P4 ;  /* 0x0000004b36937211 */ /* 0x080fe400020f16ff */
[----:B------:R-:W-:Y:S02]  /*3700*/  LEA.HI.X.SX32 R133, R63, R75, 0x2, P0 ;  /* 0x0000004b3f857211 */ /* 0x000fe400000f16ff */
[-C--:B------:R-:W-:Y:S02]  /*3710*/  IADD3 R212, P4, PT, R213, R74.reuse, RZ ;  /* 0x0000004ad5d47210 */ /* 0x080fe40007f9e0ff */
[----:B------:R-:W-:-:S02]  /*3720*/  IADD3 R136, P0, PT, R137, R74, RZ ;  /* 0x0000004a89887210 */ /* 0x000fc40007f1e0ff */
[-C--:B------:R-:W-:Y:S01]  /*3730*/  LEA.HI.X.SX32 R213, R60, R75.reuse, 0x2, P4 ;  /* 0x0000004b3cd57211 */ /* 0x080fe200020f16ff */
[----:B------:R-:W-:Y:S01]  /*3740*/  IMAD R60, R70, 0x3e, RZ ;  /* 0x0000003e463c7824 */ /* 0x000fe200078e02ff */
[-C--:B------:R-:W-:Y:S02]  /*3750*/  LEA.HI.X.SX32 R137, R61, R75.reuse, 0x2, P0 ;  /* 0x0000004b3d897211 */ /* 0x080fe400000f16ff */
[-C--:B------:R-:W-:Y:S02]  /*3760*/  IADD3 R140, P0, PT, R141, R74.reuse, RZ ;  /* 0x0000004a8d8c7210 */ /* 0x080fe40007f1e0ff */
[----:B------:R1:W-:Y:S01]  /*3770*/  STL [R1+0xe8], R60 ;  /* 0x0000e83c01007387 */ /* 0x0003e20000100800 */
[-C--:B------:R-:W-:Y:S02]  /*3780*/  IADD3 R214, P6, PT, R215, R74.reuse, RZ ;  /* 0x0000004ad7d67210 */ /* 0x080fe40007fde0ff */
[----:B------:R-:W-:Y:S02]  /*3790*/  LEA.HI.X.SX32 R141, R57, R75, 0x2, P0 ;  /* 0x0000004b398d7211 */ /* 0x000fe400000f16ff */
[----:B------:R-:W-:-:S02]  /*37a0*/  IADD3 R144, P0, PT, R145, R74, RZ ;  /* 0x0000004a91907210 */ /* 0x000fc40007f1e0ff */
[-C--:B------:R-:W-:Y:S02]  /*37b0*/  LEA.HI.X.SX32 R215, R3, R75.reuse, 0x2, P6 ;  /* 0x0000004b03d77211 */ /* 0x080fe400030f16ff */
[----:B------:R-:W-:Y:S01]  /*37c0*/  LEA.HI.X.SX32 R145, R55, R75, 0x2, P0 ;  /* 0x0000004b37917211 */ /* 0x000fe200000f16ff */
[----:B-----5:R-:W-:Y:S01]  /*37d0*/  VIADD R55, R251, 0xffffffc0 ;  /* 0xffffffc0fb377836 */ /* 0x020fe20000000000 */
[----:B------:R-:W-:Y:S02]  /*37e0*/  IADD3 R148, P0, PT, R149, R74, RZ ;  /* 0x0000004a95947210 */ /* 0x000fe40007f1e0ff */
[----:B------:R-:W-:Y:S02]  /*37f0*/  ISETP.GE.AND P6, PT, R56, R251, PT ;  /* 0x000000fb3800720c */ /* 0x000fe40003fc6270 */
[----:B------:R-:W-:Y:S02]  /*3800*/  LEA.HI.X.SX32 R149, R35, R75, 0x2, P0 ;  /* 0x0000004b23957211 */ /* 0x000fe400000f16ff */
[----:B------:R-:W-:-:S02]  /*3810*/  ISETP.GT.AND P0, PT, R58, 0x3f, PT ;  /* 0x0000003f3a00780c */ /* 0x000fc40003f04270 */
[----:B------:R-:W-:Y:S02]  /*3820*/  ISETP.GE.AND P4, PT, R56, R55, PT ;  /* 0x000000373800720c */ /* 0x000fe40003f86270 */
[----:B------:R-:W-:Y:S02]  /*3830*/  SEL R35, RZ, 0x4, !P0 ;  /* 0x00000004ff237807 */ /* 0x000fe40004000000 */
[----:B------:R-:W-:Y:S02]  /*3840*/  SEL R54, RZ, 0x4, P4 ;  /* 0x00000004ff367807 */ /* 0x000fe40002000000 */
[----:B------:R-:W-:Y:S02]  /*3850*/  LEA R220, P4, R248, UR14, 0x2 ;  /* 0x0000000ef8dc7c11 */ /* 0x000fe4000f8810ff */
[----:B------:R-:W-:Y:S02]  /*3860*/  SEL R35, R35, RZ, !P6 ;  /* 0x000000ff23237207 */ /* 0x000fe40007000000 */
[----:B------:R-:W-:-:S02]  /*3870*/  IADD3 R216, P6, PT, R217, R74, RZ ;  /* 0x0000004ad9d87210 */ /* 0x000fc40007fde0ff */
[----:B------:R-:W-:Y:S01]  /*3880*/  LEA.HI.X.SX32 R3, R248, UR15, 0x2, P4 ;  /* 0x0000000ff8037c11 */ /* 0x000fe2000a0f16ff */
[----:B-1----:R-:W-:Y:S10]  /*3890*/  BRA.U UP0, `(.L_x_5) ;  /* 0x0000000100187547 */ /* 0x002ff4000b800000 */
[----:B------:R-:W-:Y:S01]  /*38a0*/  ELECT P4, URZ, PT ;  /* 0x0000000000ff782f */ /* 0x000fe20003880000 */
[----:B------:R-:W-:Y:S01]  /*38b0*/  IMAD.MOV.U32 R56, RZ, RZ, 0x1 ;  /* 0x00000001ff387424 */ /* 0x000fe200078e00ff */
[----:B------:R-:W-:Y:S11]  /*38c0*/  UVIRTCOUNT.DEALLOC.SMPOOL 0x80 ;  /* 0x000000800000784c */ /* 0x000ff60000000000 */
[----:B------:R-:W-:-:S04]  /*38d0*/  @P4 MOV R57, 0x40 ;  /* 0x0000004000394802 */ /* 0x000fc80000000f00 */
[----:B------:R-:W-:-:S05]  /*38e0*/  @P4 LEA R57, R62, R57, 0x18 ;  /* 0x000000393e394211 */ /* 0x000fca00078ec0ff */
[----:B------:R1:W-:Y:S02]  /*38f0*/  @P4 STS.U8 [R57], R56 ;  /* 0x0000003839004388 */ /* 0x0003e40000000000 */
.L_x_5:
[----:B------:R-:W-:Y:S01]  /*3900*/  UIADD3 UR12, UPT, UPT, UR10, UR4, URZ ;  /* 0x000000040a0c7290 */ /* 0x000fe2000fffe0ff */
[----:B------:R-:W-:Y:S01]  /*3910*/  IADD3 R218, P4, PT, R219, R74, RZ ;  /* 0x0000004adbda7210 */ /* 0x000fe20007f9e0ff */
[----:B------:R-:W-:Y:S01]  /*3920*/  VOTEU.ALL UP1, P1 ;  /* 0x0000000000ff7886 */ /* 0x000fe20000820000 */
[----:B-1----:R-:W-:Y:S01]  /*3930*/  VIADD R56, R251, 0xfffffffc ;  /* 0xfffffffcfb387836 */ /* 0x002fe20000000000 */
[----:B------:R-:W-:Y:S01]  /*3940*/  VOTEU.ALL UP2, P1 ;  /* 0x0000000000ff7886 */ /* 0x000fe20000840000 */
[----:B------:R-:W-:Y:S01]  /*3950*/  LEA.HI.X.SX32 R219, R59, R75, 0x2, P4 ;  /* 0x0000004b3bdb7211 */ /* 0x000fe200020f16ff */
[----:B------:R-:W-:Y:S01]  /*3960*/  VIADD R57, R251, 0xfffffffa ;  /* 0xfffffffafb397836 */ /* 0x000fe20000000000 */
[----:B------:R-:W-:-:S04]  /*3970*/  @!UP1 UIADD3 UR14, UPT, UPT, -UR5, 0x100000, URZ ;  /* 0x00100000050e9890 */ /* 0x000fc8000fffe1ff */
[----:B------:R-:W-:Y:S02]  /*3980*/  @!UP1 USHF.L.U32 UR15, UR14, 0xb, URZ ;  /* 0x0000000b0e0f9899 */ /* 0x000fe400080006ff */
[----:B------:R-:W-:Y:S01]  /*3990*/  @!UP1 USHF.L.U32 UR14, UR14, 0x1, URZ ;  /* 0x000000010e0e9899 */ /* 0x000fe200080006ff */
[----:B------:R-:W-:Y:S01]  /*39a0*/  VIADD R247, R2, UR11 ;  /* 0x0000000b02f77c36 */ /* 0x000fe20008000000 */
[----:B------:R-:W-:Y:S01]  /*39b0*/  STTM.x64 tmem[UR12], RZ ;  /* 0x000000ff000079ed */ /* 0x000fe2000834000c */
[----:B------:R-:W1:Y:S01]  /*39c0*/  FENCE.VIEW.ASYNC.T ;  /* 0x00000000000073c6 */ /* 0x000e620000000200 */
[----:B------:R-:W-:-:S04]  /*39d0*/  @!UP1 UIADD3 UR4, UPT, UPT, -UR5, 0x100000, URZ ;  /* 0x0010000005049890 */ /* 0x000fc8000fffe1ff */
[----:B------:R-:W-:Y:S02]  /*39e0*/  @!UP1 USHF.L.U32 UR5, UR4, 0xb, URZ ;  /* 0x0000000b04059899 */ /* 0x000fe400080006ff */
[----:B------:R-:W-:Y:S01]  /*39f0*/  @!UP1 USHF.L.U32 UR4, UR4, 0x1, URZ ;  /* 0x0000000104049899 */ /* 0x000fe200080006ff */
[----:B-1----:R-:W-:Y:S01]  /*3a00*/  BAR.SYNC.DEFER_BLOCKING 0x0 ;  /* 0x0000000000007b1d */ /* 0x002fe20000010000 */
[----:B------:R-:W-:Y:S01]  /*3a10*/  ISETP.GE.U32.AND P4, PT, R56, 0x7fffffbd, PT ;  /* 0x7fffffbd3800780c */ /* 0x000fe20003f86070 */
[----:B------:R-:W-:Y:S01]  /*3a20*/  VIADD R56, R251, 0xfffffffb ;  /* 0xfffffffbfb387836 */ /* 0x000fe20000000000 */
[----:B------:R-:W-:Y:S01]  /*3a30*/  LEA R249, R0, UR11, 0x8 ;  /* 0x0000000b00f97c11 */ /* 0x000fe2000f8e40ff */
[----:B------:R-:W-:Y:S01]  /*3a40*/  IMAD.SHL.U32 R71, R71, 0x40, RZ ;  /* 0x0000004047477824 */ /* 0x000fe200078e00ff */
[----:B------:R-:W-:Y:S01]  /*3a50*/  LEA.HI.X.SX32 R217, R60, R75, 0x2, P6 ;  /* 0x0000004b3cd97211 */ /* 0x000fe200030f16ff */
[----:B------:R-:W-:Y:S01]  /*3a60*/  VOTEU.ALL UP1, P1 ;  /* 0x0000000000ff7886 */ /* 0x000fe20000820000 */
[----:B------:R-:W-:Y:S01]  /*3a70*/  ISETP.GT.AND P6, PT, R58, 0x7f, PT ;  /* 0x0000007f3a00780c */ /* 0x000fe20003fc4270 */
[----:B------:R-:W-:-:S03]  /*3a80*/  UIADD3 UR13, UPT, UPT, UR10, 0x40, URZ ;  /* 0x000000400a0d7890 */ /* 0x000fc6000fffe0ff */
[----:B------:R-:W-:Y:S02]  /*3a90*/  SEL R54, R54, RZ, P6 ;  /* 0x000000ff36367207 */ /* 0x000fe40003000000 */
[----:B------:R-:W-:Y:S01]  /*3aa0*/  ISETP.NE.U32.AND P6, PT, R35, RZ, PT ;  /* 0x000000ff2300720c */ /* 0x000fe20003fc5070 */
[C---:B------:R-:W-:Y:S01]  /*3ab0*/  VIADD R35, R251.reuse, 0xffffffbe ;  /* 0xffffffbefb237836 */ /* 0x040fe20000000000 */
[----:B------:R-:W1:Y:S02]  /*3ac0*/  FENCE.VIEW.ASYNC.S ;  /* 0x00000000000073c6 */ /* 0x000e640000000000 */
[----:B-1----:R-:W1:Y:S02]  /*3ad0*/  @!UP1 SYNCS.EXCH.64 URZ, [UR8], UR14 ;  /* 0x0000000e08ff95b2 */ /* 0x002e640008000100 */
[----:B-1----:R-:W-:Y:S06]  /*3ae0*/  BAR.SYNC.DEFER_BLOCKING 0x0 ;  /* 0x0000000000007b1d */ /* 0x002fec0000010000 */
[----:B------:R1:W2:Y:S02]  /*3af0*/  @!UP2 SYNCS.EXCH.64 URZ, [UR11+0x1c008], UR4 ;  /* 0x01c008040bffa5b2 */ /* 0x0002a40008000100 */
[----:B------:R-:W-:Y:S01]  /*3b00*/  @!PT LDS RZ, [RZ] ;  /* 0x00000000fffff984 */ /* 0x000fe20000000800 */
[----:B------:R-:W-:Y:S01]  /*3b10*/  @!PT LDS RZ, [RZ] ;  /* 0x00000000fffff984 */ /* 0x000fe20000000800 */
[----:B------:R-:W-:Y:S01]  /*3b20*/  @!PT LDS RZ, [RZ] ;  /* 0x00000000fffff984 */ /* 0x000fe20000000800 */
[----:B--2---:R2:W-:Y:S01]  /*3b30*/  LDGSTS.E [R249], desc[UR28][R74.64], !P3 ;  /* 0x000000004af97fae */ /* 0x0045e2000d9a101c */
[----:B------:R-:W-:Y:S01]  /*3b40*/  ISETP.GE.U32.AND P3, PT, R56, 0x7fffffbc, PT ;  /* 0x7fffffbc3800780c */ /* 0x000fe20003f66070 */
[----:B------:R-:W-:-:S02]  /*3b50*/  VIADD R56, R251, 0xfffffff9 ;  /* 0xfffffff9fb387836 */ /* 0x000fc40000000000 */
[----:B------:R3:W-:Y:S01]  /*3b60*/  LDGSTS.E [R249+0x4], desc[UR28][R222.64], !P5 ;  /* 0x00004000def97fae */ /* 0x0007e2000e9a101c */
[----:B------:R-:W-:Y:S01]  /*3b70*/  ISETP.GE.U32.AND P5, PT, R57, 0x7fffffbb, PT ;  /* 0x7fffffbb3900780c */ /* 0x000fe20003fa6070 */
[C---:B------:R-:W-:Y:S02]  /*3b80*/  VIADD R57, R251.reuse, 0xfffffff8 ;  /* 0xfffffff8fb397836 */ /* 0x040fe40000000000 */
[----:B------:R4:W-:Y:S01]  /*3b90*/  LDGSTS.E [R249+0x8], desc[UR28][R224.64], !P2 ;  /* 0x00008000e0f97fae */ /* 0x0009e2000d1a101c */
[----:B------:R-:W-:Y:S01]  /*3ba0*/  ISETP.GE.U32.AND P2, PT, R56, 0x7fffffba, PT ;  /* 0x7fffffba3800780c */ /* 0x000fe20003f46070 */
[----:B------:R-:W-:Y:S01]  /*3bb0*/  VIADD R56, R251, 0xfffffff7 ;  /* 0xfffffff7fb387836 */ /* 0x000fe20000000000 */
[----:B-1----:R-:W1:Y:S01]  /*3bc0*/  LDCU UR4, c[0x0][0x3b0] ;  /* 0x00007600ff0477ac */ /* 0x002e620008000800 */
[----:B------:R5:W-:Y:S01]  /*3bd0*/  LDGSTS.E [R249+0xc], desc[UR28][R226.64], !P4 ;  /* 0x0000c000e2f97fae */ /* 0x000be2000e1a101c */
[----:B------:R-:W-:Y:S01]  /*3be0*/  ISETP.GE.U32.AND P4, PT, R57, 0x7fffffb9, PT ;  /* 0x7fffffb93900780c */ /* 0x000fe20003f86070 */
[----:B------:R-:W-:-:S02]  /*3bf0*/  VIADD R57, R251, 0xfffffff6 ;  /* 0xfffffff6fb397836 */ /* 0x000fc40000000000 */
[----:B------:R1:W-:Y:S01]  /*3c00*/  LDGSTS.E [R249+0x10], desc[UR28][R228.64], !P3 ;  /* 0x00010000e4f97fae */ /* 0x0003e2000d9a101c */
[----:B------:R-:W-:Y:S01]  /*3c10*/  ISETP.GE.U32.AND P3, PT, R56, 0x7fffffb8, PT ;  /* 0x7fffffb83800780c */ /* 0x000fe20003f66070 */
[----:B------:R-:W-:Y:S02]  /*3c20*/  VIADD R56, R251, 0xfffffff5 ;  /* 0xfffffff5fb387836 */ /* 0x000fe40000000000 */
[----:B------:R1:W-:Y:S01]  /*3c30*/  LDGSTS.E [R249+0x14], desc[UR28][R230.64], !P5 ;  /* 0x00014000e6f97fae */ /* 0x0003e2000e9a101c */
[----:B------:R-:W-:Y:S01]  /*3c40*/  ISETP.GE.U32.AND P5, PT, R57, 0x7fffffb7, PT ;  /* 0x7fffffb73900780c */ /* 0x000fe20003fa6070 */
[C---:B------:R-:W-:Y:S02]  /*3c50*/  VIADD R57, R251.reuse, 0xfffffff4 ;  /* 0xfffffff4fb397836 */ /* 0x040fe40000000000 */
[----:B------:R1:W-:Y:S01]  /*3c60*/  LDGSTS.E [R249+0x18], desc[UR28][R232.64], !P2 ;  /* 0x00018000e8f97fae */ /* 0x0003e2000d1a101c */
[----:B------:R-:W-:Y:S01]  /*3c70*/  ISETP.GE.U32.AND P2, PT, R56, 0x7fffffb6, PT ;  /* 0x7fffffb63800780c */ /* 0x000fe20003f46070 */
[----:B------:R-:W-:-:S02]  /*3c80*/  VIADD R56, R251, 0xfffffff3 ;  /* 0xfffffff3fb387836 */ /* 0x000fc40000000000 */
[----:B------:R1:W-:Y:S01]  /*3c90*/  LDGSTS.E [R249+0x1c], desc[UR28][R234.64], !P4 ;  /* 0x0001c000eaf97fae */ /* 0x0003e2000e1a101c */
[----:B------:R-:W-:Y:S01]  /*3ca0*/  ISETP.GE.U32.AND P4, PT, R57, 0x7fffffb5, PT ;  /* 0x7fffffb53900780c */ /* 0x000fe20003f86070 */
[C---:B------:R-:W-:Y:S02]  /*3cb0*/  VIADD R57, R251.reuse, 0xfffffff2 ;  /* 0xfffffff2fb397836 */ /* 0x040fe40000000000 */
[----:B------:R1:W-:Y:S01]  /*3cc0*/  LDGSTS.E [R249+0x20], desc[UR28][R236.64], !P3 ;  /* 0x00020000ecf97fae */ /* 0x0003e2000d9a101c */
[----:B------:R-:W-:Y:S01]  /*3cd0*/  ISETP.GE.U32.AND P3, PT, R56, 0x7fffffb4, PT ;  /* 0x7fffffb43800780c */ /* 0x000fe20003f66070 */
[----:B------:R-:W-:Y:S02]  /*3ce0*/  VIADD R56, R251, 0xfffffff1 ;  /* 0xfffffff1fb387836 */ /* 0x000fe40000000000 */
        /* <DEDUP_REMOVED lines=15> */
[----:B------:R-:W-:Y:S01]  /*3de0*/  LDGSTS.E [R249+0x38], desc[UR28][R18.64], !P2 ;  /* 0x0003800012f97fae */ /* 0x000fe2000d1a101c */
[----:B------:R-:W-:Y:S01]  /*3df0*/  ISETP.GE.U32.AND P2, PT, R56, 0x7fffffae, PT ;  /* 0x7fffffae3800780c */ /* 0x000fe20003f46070 */
[----:B------:R-:W-:Y:S02]  /*3e00*/  VIADD R56, R251, 0xffffffeb ;  /* 0xffffffebfb387836 */ /* 0x000fe40000000000 */
[----:B------:R-:W-:Y:S01]  /*3e10*/  LDGSTS.E [R249+0x3c], desc[UR28][R16.64], !P4 ;  /* 0x0003c00010f97fae */ /* 0x000fe2000e1a101c */
[----:B------:R-:W-:Y:S01]  /*3e20*/  ISETP.GE.U32.AND P4, PT, R57, 0x7fffffad, PT ;  /* 0x7fffffad3900780c */ /* 0x000fe20003f86070 */
[----:B------:R-:W-:-:S02]  /*3e30*/  VIADD R57, R251, 0xffffffea ;  /* 0xffffffeafb397836 */ /* 0x000fc40000000000 */
[----:B------:R-:W-:Y:S01]  /*3e40*/  LDGSTS.E [R249+0x40], desc[UR28][R14.64], !P3 ;  /* 0x000400000ef97fae */ /* 0x000fe2000d9a101c */
[----:B------:R-:W-:Y:S01]  /*3e50*/  ISETP.GE.U32.AND P3, PT, R56, 0x7fffffac, PT ;  /* 0x7fffffac3800780c */ /* 0x000fe20003f66070 */
[----:B------:R-:W-:Y:S02]  /*3e60*/  VIADD R56, R251, 0xffffffe9 ;  /* 0xffffffe9fb387836 */ /* 0x000fe40000000000 */
[----:B------:R-:W-:Y:S01]  /*3e70*/  LDGSTS.E [R249+0x44], desc[UR28][R12.64], !P5 ;  /* 0x000440000cf97fae */ /* 0x000fe2000e9a101c */
[----:B------:R-:W-:Y:S01]  /*3e80*/  ISETP.GE.U32.AND P5, PT, R57, 0x7fffffab, PT ;  /* 0x7fffffab3900780c */ /* 0x000fe20003fa6070 */
[C---:B------:R-:W-:Y:S02]  /*3e90*/  VIADD R57, R251.reuse, 0xffffffe8 ;  /* 0xffffffe8fb397836 */ /* 0x040fe40000000000 */
[----:B------:R-:W-:Y:S01]  /*3ea0*/  LDGSTS.E [R249+0x48], desc[UR28][R10.64], !P2 ;  /* 0x000480000af97fae */ /* 0x000fe2000d1a101c */
[----:B------:R-:W-:Y:S01]  /*3eb0*/  ISETP.GE.U32.AND P2, PT, R56, 0x7fffffaa, PT ;  /* 0x7fffffaa3800780c */ /* 0x000fe20003f46070 */
[----:B------:R-:W-:-:S02]  /*3ec0*/  VIADD R56, R251, 0xffffffe7 ;  /* 0xffffffe7fb387836 */ /* 0x000fc40000000000 */
[----:B------:R-:W-:Y:S01]  /*3ed0*/  LDGSTS.E [R249+0x4c], desc[UR28][R8.64], !P4 ;  /* 0x0004c00008f97fae */ /* 0x000fe2000e1a101c */
        /* <DEDUP_REMOVED lines=112> */
[----:B-1----:R-:W-:Y:S02]  /*45e0*/  IMAD R51, R51, UR4, RZ ;  /* 0x0000000433337c24 */ /* 0x002fe4000f8e02ff */
[----:B------:R1:W-:Y:S01]  /*45f0*/  LDGSTS.E [R249+0xe4], desc[UR28][R144.64], !P5 ;  /* 0x000e400090f97fae */ /* 0x0003e2000e9a101c */
[----:B------:R-:W-:Y:S01]  /*4600*/  ISETP.GE.U32.AND P5, PT, R57, 0x7fffff83, PT ;  /* 0x7fffff833900780c */ /* 0x000fe20003fa6070 */
[----:B------:R-:W-:-:S02]  /*4610*/  IMAD R53, R53, UR4, RZ ;  /* 0x0000000435357c24 */ /* 0x000fc4000f8e02ff */
[----:B------:R1:W-:Y:S01]  /*4620*/  LDGSTS.E [R249+0xe8], desc[UR28][R146.64], !P2 ;  /* 0x000e800092f97fae */ /* 0x0003e2000d1a101c */
[----:B------:R-:W-:Y:S02]  /*4630*/  IMAD R40, R40, UR4, RZ ;  /* 0x0000000428287c24 */ /* 0x000fe4000f8e02ff */
[----:B------:R-:W-:Y:S01]  /*4640*/  VIADD R56, R251, 0xffffffc1 ;  /* 0xffffffc1fb387836 */ /* 0x000fe20000000000 */
[----:B------:R1:W-:Y:S01]  /*4650*/  LDGSTS.E [R249+0xec], desc[UR28][R148.64], !P4 ;  /* 0x000ec00094f97fae */ /* 0x0003e2000e1a101c */
[----:B------:R-:W-:Y:S01]  /*4660*/  IMAD R38, R38, UR4, RZ ;  /* 0x0000000426267c24 */ /* 0x000fe2000f8e02ff */
[----:B------:R-:W-:Y:S01]  /*4670*/  ISETP.GE.U32.AND P4, PT, R55, 0x7fffff81, PT ;  /* 0x7fffff813700780c */ /* 0x000fe20003f86070 */
[----:B------:R-:W-:Y:S01]  /*4680*/  IMAD R50, R50, UR4, RZ ;  /* 0x0000000432327c24 */ /* 0x000fe2000f8e02ff */
[----:B------:R1:W-:Y:S01]  /*4690*/  LDGSTS.E [R249+0xf0], desc[UR28][R212.64], !P3 ;  /* 0x000f0000d4f97fae */ /* 0x0003e2000d9a101c */
[----:B------:R-:W-:Y:S01]  /*46a0*/  ISETP.GE.U32.AND P2, PT, R56, 0x7fffff82, PT ;  /* 0x7fffff823800780c */ /* 0x000fe20003f46070 */
[----:B------:R-:W-:-:S02]  /*46b0*/  IMAD R52, R52, UR4, RZ ;  /* 0x0000000434347c24 */ /* 0x000fc4000f8e02ff */
[----:B------:R1:W-:Y:S01]  /*46c0*/  LDGSTS.E [R249+0xf4], desc[UR28][R214.64], !P5 ;  /* 0x000f4000d6f97fae */ /* 0x0003e2000e9a101c */
[-C--:B------:R-:W-:Y:S01]  /*46d0*/  LEA R150, P5, R51, R220.reuse, 0x2 ;  /* 0x000000dc33967211 */ /* 0x080fe200078a10ff */
[----:B------:R-:W-:Y:S02]  /*46e0*/  IMAD R47, R47, UR4, RZ ;  /* 0x000000042f2f7c24 */ /* 0x000fe4000f8e02ff */
[----:B------:R-:W-:Y:S01]  /*46f0*/  IMAD R36, R36, UR4, RZ ;  /* 0x0000000424247c24 */ /* 0x000fe2000f8e02ff */
[-C--:B------:R-:W-:Y:S01]  /*4700*/  LEA.HI.X.SX32 R151, R51, R3.reuse, 0x2, P5 ;  /* 0x0000000333977211 */ /* 0x080fe200028f16ff */
[----:B------:R-:W-:Y:S01]  /*4710*/  IMAD R43, R43, UR4, RZ ;  /* 0x000000042b2b7c24 */ /* 0x000fe2000f8e02ff */
[-C--:B------:R-:W-:Y:S01]  /*4720*/  LEA R154, P5, R53, R220.reuse, 0x2 ;  /* 0x000000dc359a7211 */ /* 0x080fe200078a10ff */
[----:B------:R-:W-:Y:S01]  /*4730*/  IMAD R33, R33, UR4, RZ ;  /* 0x0000000421217c24 */ /* 0x000fe2000f8e02ff */
[----:B------:R-:W-:Y:S01]  /*4740*/  STL [R1+0xd0], R51 ;  /* 0x0000d03301007387 */ /* 0x000fe20000100800 */
[----:B------:R-:W-:Y:S01]  /*4750*/  IMAD R39, R39, UR4, RZ ;  /* 0x0000000427277c24 */ /* 0x000fe2000f8e02ff */
[-C--:B------:R-:W-:Y:S01]  /*4760*/  LEA.HI.X.SX32 R155, R53, R3.reuse, 0x2, P5 ;  /* 0x00000003359b7211 */ /* 0x080fe200028f16ff */
[----:B------:R-:W-:Y:S01]  /*4770*/  IMAD R49, R49, UR4, RZ ;  /* 0x0000000431317c24 */ /* 0x000fe2000f8e02ff */
[-C--:B------:R-:W-:Y:S01]  /*4780*/  LEA R158, P5, R40, R220.reuse, 0x2 ;  /* 0x000000dc289e7211 */ /* 0x080fe200078a10ff */
[----:B------:R1:W-:Y:S01]  /*4790*/  LDGSTS.E [R249+0xf8], desc[UR28][R216.64], !P2 ;  /* 0x000f8000d8f97fae */ /* 0x0003e2000d1a101c */
[----:B------:R-:W-:Y:S01]  /*47a0*/  IMAD R37, R37, UR4, RZ ;  /* 0x0000000425257c24 */ /* 0x000fe2000f8e02ff */
[----:B------:R-:W-:Y:S01]  /*47b0*/  ISETP.NE.U32.AND P2, PT, R54, RZ, PT ;  /* 0x000000ff3600720c */ /* 0x000fe20003f45070 */
[----:B------:R-:W-:Y:S01]  /*47c0*/  IMAD R44, R44, UR4, RZ ;  /* 0x000000042c2c7c24 */ /* 0x000fe2000f8e02ff */
[-C--:B------:R-:W-:Y:S01]  /*47d0*/  LEA.HI.X.SX32 R159, R40, R3.reuse, 0x2, P5 ;  /* 0x00000003289f7211 */ /* 0x080fe200028f16ff */
[----:B------:R1:W-:Y:S01]  /*47e0*/  LDGSTS.E [R249+0xfc], desc[UR28][R218.64], !P4 ;  /* 0x000fc000daf97fae */ /* 0x0003e2000e1a101c */
[-C--:B------:R-:W-:Y:S01]  /*47f0*/  LEA R162, P5, R38, R220.reuse, 0x2 ;  /* 0x000000dc26a27211 */ /* 0x080fe200078a10ff */
[----:B------:R-:W-:Y:S01]  /*4800*/  IMAD R46, R46, UR4, RZ ;  /* 0x000000042e2e7c24 */ /* 0x000fe2000f8e02ff */
[-C--:B------:R-:W-:Y:S01]  /*4810*/  LEA R152, P4, R47, R220.reuse, 0x2 ;  /* 0x000000dc2f987211 */ /* 0x080fe200078810ff */
[----:B------:R-:W-:Y:S01]  /*4820*/  IMAD R31, R31, UR4, RZ ;  /* 0x000000041f1f7c24 */ /* 0x000fe2000f8e02ff */
[-C--:B------:R-:W-:Y:S01]  /*4830*/  LEA.HI.X.SX32 R163, R38, R3.reuse, 0x2, P5 ;  /* 0x0000000326a37211 */ /* 0x080fe200028f16ff */
[----:B------:R-:W-:Y:S01]  /*4840*/  IMAD R42, R42, UR4, RZ ;  /* 0x000000042a2a7c24 */ /* 0x000fe2000f8e02ff */
[-C--:B------:R-:W-:Y:S01]  /*4850*/  LEA R166, P5, R50, R220.reuse, 0x2 ;  /* 0x000000dc32a67211 */ /* 0x080fe200078a10ff */
[----:B------:R-:W-:Y:S01]  /*4860*/  IMAD R29, R29, UR4, RZ ;  /* 0x000000041d1d7c24 */ /* 0x000fe2000f8e02ff */
[-C--:B------:R-:W-:Y:S01]  /*4870*/  LEA.HI.X.SX32 R153, R47, R3.reuse, 0x2, P4 ;  /* 0x000000032f997211 */ /* 0x080fe200020f16ff */
[----:B------:R-:W-:Y:S01]  /*4880*/  IMAD R34, R34, UR4, RZ ;  /* 0x0000000422227c24 */ /* 0x000fe2000f8e02ff */
[-C--:B------:R-:W-:Y:S01]  /*4890*/  LEA.HI.X.SX32 R167, R50, R3.reuse, 0x2, P5 ;  /* 0x0000000332a77211 */ /* 0x080fe200028f16ff */
[----:B------:R-:W-:Y:S01]  /*48a0*/  IMAD R48, R48, UR4, RZ ;  /* 0x0000000430307c24 */ /* 0x000fe2000f8e02ff */
[CC--:B------:R-:W-:Y:S01]  /*48b0*/  LEA R170, P5, R52.reuse, R220.reuse, 0x2 ;  /* 0x000000dc34aa7211 */ /* 0x0c0fe200078a10ff */
[----:B------:R-:W-:Y:S01]  /*48c0*/  STL [R1+0xcc], R50 ;  /* 0x0000cc3201007387 */ /* 0x000fe20000100800 */
[-C--:B------:R-:W-:Y:S01]  /*48d0*/  LEA R156, P4, R43, R220.reuse, 0x2 ;  /* 0x000000dc2b9c7211 */ /* 0x080fe200078810ff */
[----:B------:R-:W-:Y:S01]  /*48e0*/  IMAD R45, R45, UR4, RZ ;  /* 0x000000042d2d7c24 */ /* 0x000fe2000f8e02ff */
[-C--:B------:R-:W-:Y:S01]  /*48f0*/  LEA.HI.X.SX32 R171, R52, R3.reuse, 0x2, P5 ;  /* 0x0000000334ab7211 */ /* 0x080fe200028f16ff */
[----:B------:R-:W-:Y:S01]  /*4900*/  STL [R1+0xc8], R49 ;  /* 0x0000c83101007387 */ /* 0x000fe20000100800 */
[-C--:B------:R-:W-:Y:S01]  /*4910*/  LEA R174, P5, R36, R220.reuse, 0x2 ;  /* 0x000000dc24ae7211 */ /* 0x080fe200078a10ff */
[----:B------:R-:W-:Y:S01]  /*4920*/  IMAD R32, R32, UR4, RZ ;  /* 0x0000000420207c24 */ /* 0x000fe2000f8e02ff */
[-C--:B------:R-:W-:Y:S01]  /*4930*/  LEA.HI.X.SX32 R157, R43, R3.reuse, 0x2, P4 ;  /* 0x000000032b9d7211 */ /* 0x080fe200020f16ff */
[----:B------:R-:W-:Y:S01]  /*4940*/  STL [R1+0xc0], R47 ;  /* 0x0000c02f01007387 */ /* 0x000fe20000100800 */
[-C--:B------:R-:W-:Y:S01]  /*4950*/  LEA.HI.X.SX32 R175, R36, R3.reuse, 0x2, P5 ;  /* 0x0000000324af7211 */ /* 0x080fe200028f16ff */
[----:B------:R-:W-:Y:S01]  /*4960*/  IMAD R26, R26, UR4, RZ ;  /* 0x000000041a1a7c24 */ /* 0x000fe2000f8e02ff */
[-C--:B------:R-:W-:Y:S01]  /*4970*/  LEA R178, P5, R33, R220.reuse, 0x2 ;  /* 0x000000dc21b27211 */ /* 0x080fe200078a10ff */
        /* <DEDUP_REMOVED lines=29> */
[CC--:B------:R-:W-:Y:S01]  /*4b50*/  LEA R194, P5, R29.reuse, R220.reuse, 0x2 ;  /* 0x000000dc1dc27211 */ /* 0x0c0fe200078a10ff */
        /* <DEDUP_REMOVED lines=8> */
[----:B------:R-:W-:Y:S01]  /*4be0*/  VIADD R56, R251, 0xffffffbf ;  /* 0xffffffbffb387836 */ /* 0x000fe20000000000 */
[----:B------:R-:W-:Y:S01]  /*4bf0*/  LEA.HI.X.SX32 R177, R34, R3, 0x2, P4 ;  /* 0x0000000322b17211 */ /* 0x000fe200020f16ff */
[----:B------:R-:W-:Y:S01]  /*4c00*/  STL [R1+0x80], R39 ;  /* 0x0000802701007387 */ /* 0x000fe20000100800 */
[----:B------:R-:W-:-:S02]  /*4c10*/  LEA R180, P4, R32, R220, 0x2 ;  /* 0x000000dc20b47211 */ /* 0x000fc400078810ff */
[-C--:B------:R-:W-:Y:S01]  /*4c20*/  LEA.HI.X.SX32 R199, R48, R3.reuse, 0x2, P5 ;  /* 0x0000000330c77211 */ /* 0x080fe200028f16ff */
[----:B------:R-:W-:Y:S01]  /*4c30*/  STL [R1+0x70], R38 ;  /* 0x0000702601007387 */ /* 0x000fe20000100800 */
[-C--:B------:R-:W-:Y:S02]  /*4c40*/  LEA R202, P5, R26, R220.reuse, 0x2 ;  /* 0x000000dc1aca7211 */ /* 0x080fe400078a10ff */
[-C--:B------:R-:W-:Y:S01]  /*4c50*/  LEA.HI.X.SX32 R181, R32, R3.reuse, 0x2, P4 ;  /* 0x0000000320b57211 */ /* 0x080fe200020f16ff */
[----:B------:R-:W-:Y:S01]  /*4c60*/  STL [R1+0x60], R37 ;  /* 0x0000602501007387 */ /* 0x000fe20000100800 */
[-C--:B------:R-:W-:Y:S02]  /*4c70*/  LEA R184, P4, R45, R220.reuse, 0x2 ;  /* 0x000000dc2db87211 */ /* 0x080fe400078810ff */
        /* <DEDUP_REMOVED lines=14> */
[CC--:B------:R-:W-:Y:S02]  /*4d60*/  LEA R208, P5, R23.reuse, R220.reuse, 0x2 ;  /* 0x000000dc17d07211 */ /* 0x0c0fe400078a10ff */
        /* <DEDUP_REMOVED lines=11> */
[C---:B------:R-:W-:Y:S02]  /*4e20*/  LEA R220, P5, R252.reuse, R220, 0x2 ;  /* 0x000000dcfcdc7211 */ /* 0x040fe400078a10ff */
[-C--:B------:R-:W-:Y:S01]  /*4e30*/  LEA.HI.X.SX32 R201, R27, R3.reuse, 0x2, P4 ;  /* 0x000000031bc97211 */ /* 0x080fe200020f16ff */
[----:B------:R-:W-:Y:S01]  /*4e40*/  STL [R1+0xa4], R26 ;  /* 0x0000a41a01007387 */ /* 0x000fe20000100800 */
[----:B------:R-:W-:-:S02]  /*4e50*/  LEA.HI.X.SX32 R221, R252, R3, 0x2, P5 ;  /* 0x00000003fcdd7211 */ /* 0x000fc400028f16ff */
[----:B------:R-:W-:Y:S01]  /*4e60*/  LOP3.LUT R3, R2, 0x40, RZ, 0x3c, !PT ;  /* 0x0000004002037812 */ /* 0x000fe200078e3cff */
[----:B------:R-:W-:Y:S01]  /*4e70*/  STL [R1+0x94], R25 ;  /* 0x0000941901007387 */ /* 0x000fe20000100800 */
[----:B------:R-:W-:Y:S02]  /*4e80*/  ISETP.GE.U32.AND P3, PT, R56, 0x7fffff80, PT ;  /* 0x7fffff803800780c */ /* 0x000fe40003f66070 */
[----:B------:R-:W-:Y:S01]  /*4e90*/  ISETP.GE.U32.AND P4, PT, R35, 0x7fffff7f, PT ;  /* 0x7fffff7f2300780c */ /* 0x000fe20003f86070 */
[----:B------:R-:W-:Y:S01]  /*4ea0*/  STL [R1+0x84], R24 ;  /* 0x0000841801007387 */ /* 0x000fe20000100800 */
[----:B------:R-:W-:Y:S01]  /*4eb0*/  VIADD R69, R3, UR11 ;  /* 0x0000000b03457c36 */ /* 0x000fe20008000000 */
[----:B------:R-:W-:Y:S02]  /*4ec0*/  LOP3.LUT R3, R2, 0x60, RZ, 0x3c, !PT ;  /* 0x0000006002037812 */ /* 0x000fe400078e3cff */
[----:B------:R1:W-:Y:S03]  /*4ed0*/  STL [R1+0x74], R23 ;  /* 0x0000741701007387 */ /* 0x0003e60000100800 */
[----:B------:R-:W-:Y:S01]  /*4ee0*/  VIADD R68, R3, UR11 ;  /* 0x0000000b03447c36 */ /* 0x000fe20008000000 */
[----:B------:R-:W0:Y:S01]  /*4ef0*/  LDGDEPBAR ;  /* 0x00000000000079af */ /* 0x000e220000000000 */
[----:B------:R-:W-:-:S03]  /*4f00*/  IMAD.SHL.U32 R3, R70, 0x40, RZ ;  /* 0x0000004046037824 */ /* 0x000fc600078e00ff */
[----:B------:R5:W-:Y:S01]  /*4f10*/  LDGSTS.E [R247+0x10000], desc[UR28][R150.64], P6 ;  /* 0x1000000096f77fae */ /* 0x000be2000b1a101c */
[C---:B--2---:R-:W-:Y:S01]  /*4f20*/  IMAD.WIDE R74, R3.reuse, 0x4, R74 ;  /* 0x00000004034a7825 */ /* 0x044fe200078e024a */
[----:B-1----:R-:W-:Y:S02]  /*4f30*/  LOP3.LUT R23, R2, 0x20, RZ, 0x3c, !PT ;  /* 0x0000002002177812 */ /* 0x002fe400078e3cff */
[----:B------:R1:W-:Y:S01]  /*4f40*/  LDGSTS.E [R247+0x10400], desc[UR28][R152.64], P6 ;  /* 0x1040000098f77fae */ /* 0x0003e2000b1a101c */
[----:B---3--:R-:W-:-:S03]  /*4f50*/  IMAD.WIDE R222, R3, 0x4, R222 ;  /* 0x0000000403de7825 */ /* 0x008fc600078e02de */
[----:B------:R2:W-:Y:S01]  /*4f60*/  LDGSTS.E [R247+0x10800], desc[UR28][R154.64], P6 ;  /* 0x108000009af77fae */ /* 0x0005e2000b1a101c */
[----:B------:R-:W-:Y:S02]  /*4f70*/  VIADD R246, R23, UR11 ;  /* 0x0000000b17f67c36 */ /* 0x000fe40008000000 */
[C---:B----4-:R-:W-:Y:S01]  /*4f80*/  IMAD.WIDE R224, R3.reuse, 0x4, R224 ;  /* 0x0000000403e07825 */ /* 0x050fe200078e02e0 */
[----:B------:R3:W-:Y:S03]  /*4f90*/  LDGSTS.E [R247+0x10c00], desc[UR28][R156.64], P6 ;  /* 0x10c000009cf77fae */ /* 0x0007e6000b1a101c */
[C---:B-----5:R-:W-:Y:S01]  /*4fa0*/  IMAD.WIDE R226, R3.reuse, 0x4, R226 ;  /* 0x0000000403e27825 */ /* 0x060fe200078e02e2 */
[----:B------:R4:W-:Y:S03]  /*4fb0*/  LDGSTS.E [R247+0x11000], desc[UR28][R158.64], P6 ;  /* 0x110000009ef77fae */ /* 0x0009e6000b1a101c */
[C---:B------:R-:W-:Y:S01]  /*4fc0*/  IMAD.WIDE R228, R3.reuse, 0x4, R228 ;  /* 0x0000000403e47825 */ /* 0x040fe200078e02e4 */
        /* <DEDUP_REMOVED lines=17> */
[----:B------:R-:W-:Y:S01]  /*50e0*/  IMAD.WIDE R24, R3, 0x4, R20 ;  /* 0x0000000403187825 */ /* 0x000fe200078e0214 */
[----:B------:R1:W-:Y:S03]  /*50f0*/  LDGSTS.E [R246+0x11900], desc[UR28][R178.64], P6 ;  /* 0x11900000b2f67fae */ /* 0x0003e6000b1a101c */
[----:B------:R-:W-:Y:S01]  /*5100*/  VIADD R20, R251, 0xffffffae ;  /* 0xffffffaefb147836 */ /* 0x000fe20000000000 */
[----:B------:R1:W-:Y:S01]  /*5110*/  LDGSTS.E [R246+0x11d00], desc[UR28][R180.64], P6 ;  /* 0x11d00000b4f67fae */ /* 0x0003e2000b1a101c */
[----:B------:R-:W-:-:S03]  /*5120*/  IMAD.WIDE R72, R3, 0x4, R72 ;  /* 0x0000000403487825 */ /* 0x000fc600078e0248 */
        /* <DEDUP_REMOVED lines=32> */
[----:B------:R-:W0:Y:S01]  /*5330*/  LDGDEPBAR ;  /* 0x00000000000079af */ /* 0x000e220000000000 */
[C---:B------:R-:W-:Y:S01]  /*5340*/  IMAD.WIDE R108, R3.reuse, 0x4, R108 ;  /* 0x00000004036c7825 */ /* 0x040fe200078e026c */
[----:B------:R-:W-:Y:S03]  /*5350*/  BAR.SYNC.DEFER_BLOCKING 0x0 ;  /* 0x0000000000007b1d */ /* 0x000fe60000010000 */
[----:B------:R-:W-:-:S04]  /*5360*/  IMAD.WIDE R110, R3, 0x4, R110 ;  /* 0x00000004036e7825 */ /* 0x000fc800078e026e */
[C---:B------:R-:W-:Y:S01]  /*5370*/  IMAD.WIDE R112, R3.reuse, 0x4, R112 ;  /* 0x0000000403707825 */ /* 0x040fe200078e0270 */
[----:B------:R1:W-:Y:S03]  /*5380*/  STL [R1+0x64], R22 ;  /* 0x0000641601007387 */ /* 0x0003e60000100800 */
[C---:B------:R-:W-:Y:S01]  /*5390*/  IMAD.WIDE R114, R3.reuse, 0x4, R114 ;  /* 0x0000000403727825 */ /* 0x040fe200078e0272 */
[----:B------:R2:W-:Y:S03]  /*53a0*/  STL.64 [R1+0x50], R24 ;  /* 0x0000501801007387 */ /* 0x0005e60000100a00 */
[----:B------:R-:W-:-:S04]  /*53b0*/  IMAD.WIDE R116, R3, 0x4, R116 ;  /* 0x0000000403747825 */ /* 0x000fc800078e0274 */
[----:B------:R-:W-:-:S04]  /*53c0*/  IMAD.WIDE R118, R3, 0x4, R118 ;  /* 0x0000000403767825 */ /* 0x000fc800078e0276 */
[----:B-1----:R-:W-:Y:S02]  /*53d0*/  VIADD R22, R251, 0xffffffbd ;  /* 0xffffffbdfb167836 */ /* 0x002fe40000000000 */
[----:B------:R-:W-:Y:S01]  /*53e0*/  IMAD.WIDE R120, R3, 0x4, R120 ;  /* 0x0000000403787825 */ /* 0x000fe200078e0278 */
[----:B------:R-:W-:Y:S01]  /*53f0*/  @!PT LDS RZ, [RZ] ;  /* 0x00000000fffff984 */ /* 0x000fe20000000800 */
[----:B------:R-:W-:Y:S01]  /*5400*/  @!PT LDS RZ, [RZ] ;  /* 0x00000000fffff984 */ /* 0x000fe20000000800 */
[----:B------:R-:W-:Y:S01]  /*5410*/  @!PT LDS RZ, [RZ] ;  /* 0x00000000fffff984 */ /* 0x000fe20000000800 */
[----:B------:R1:W-:Y:S02]  /*5420*/  LDGSTS.E [R249+0x8000], desc[UR28][R74.64], !P3 ;  /* 0x080000004af97fae */ /* 0x0003e4000d9a101c */
[----:B------:R-:W-:Y:S01]  /*5430*/  ISETP.GE.U32.AND P5, PT, R22, 0x7fffff7e, PT ;  /* 0x7fffff7e1600780c */ /* 0x000fe20003fa6070 */
[----:B------:R-:W-:Y:S01]  /*5440*/  VIADD R22, R251, 0xffffffbc ;  /* 0xffffffbcfb167836 */ /* 0x000fe20000000000 */
[----:B------:R1:W-:Y:S01]  /*5450*/  LDGSTS.E [R249+0x8004], desc[UR28][R222.64], !P4 ;  /* 0x08004000def97fae */ /* 0x0003e2000e1a101c */
[----:B------:R-:W-:-:S03]  /*5460*/  IMAD.WIDE R122, R3, 0x4, R122 ;  /* 0x00000004037a7825 */ /* 0x000fc600078e027a */
[----:B------:R-:W-:Y:S01]  /*5470*/  ISETP.GE.U32.AND P6, PT, R22, 0x7fffff7d, PT ;  /* 0x7fffff7d1600780c */ /* 0x000fe20003fc6070 */
[----:B------:R-:W-:Y:S02]  /*5480*/  VIADD R22, R251, 0xffffffbb ;  /* 0xffffffbbfb167836 */ /* 0x000fe40000000000 */
[----:B------:R-:W-:-:S03]  /*5490*/  IMAD.WIDE R124, R3, 0x4, R124 ;  /* 0x00000004037c7825 */ /* 0x000fc600078e027c */
[----:B------:R-:W-:Y:S01]  /*54a0*/  ISETP.GE.U32.AND P3, PT, R22, 0x7fffff7c, PT ;  /* 0x7fffff7c1600780c */ /* 0x000fe20003f66070 */
[----:B------:R-:W-:Y:S01]  /*54b0*/  VIADD R22, R251, 0xffffffba ;  /* 0xffffffbafb167836 */ /* 0x000fe20000000000 */
[----:B------:R1:W-:Y:S01]  /*54c0*/  LDGSTS.E [R249+0x8008], desc[UR28][R224.64], !P5 ;  /* 0x08008000e0f97fae */ /* 0x0003e2000e9a101c */
        /* <DEDUP_REMOVED lines=44> */
[----:B------:R-:W-:Y:S01]  /*5790*/  ISETP.GE.U32.AND P4, PT, R20, 0x7fffff6f, PT ;  /* 0x7fffff6f1400780c */ /* 0x000fe20003f86070 */
[C---:B------:R-:W-:Y:S02]  /*57a0*/  IMAD.WIDE R20, R3.reuse, 0x4, R16 ;  /* 0x0000000403147825 */ /* 0x040fe400078e0210 */
[----:B------:R-:W-:Y:S02]  /*57b0*/  ISETP.GE.U32.AND P3, PT, R22, 0x7fffff70, PT ;  /* 0x7fffff701600780c */ /* 0x000fe40003f66070 */
[----:B------:R-:W-:-:S04]  /*57c0*/  IMAD.WIDE R22, R3, 0x4, R18 ;  /* 0x0000000403167825 */ /* 0x000fc800078e0212 */
[C---:B------:R-:W-:Y:S01]  /*57d0*/  VIADD R18, R251.reuse, 0xffffffad ;  /* 0xffffffadfb127836 */ /* 0x040fe20000000000 */
[----:B------:R1:W-:Y:S01]  /*57e0*/  LDGSTS.E [R249+0x8038], desc[UR28][R22.64], !P5 ;  /* 0x0803800016f97fae */ /* 0x0003e2000e9a101c */
[----:B------:R-:W-:Y:S02]  /*57f0*/  VIADD R16, R251, 0xffffffac ;  /* 0xffffffacfb107836 */ /* 0x000fe40000000000 */
[C---:B------:R-:W-:Y:S01]  /*5800*/  IMAD.WIDE R148, R3.reuse, 0x4, R148 ;  /* 0x0000000403947825 */ /* 0x040fe200078e0294 */
[----:B------:R-:W-:Y:S01]  /*5810*/  ISETP.GE.U32.AND P5, PT, R18, 0x7fffff6e, PT ;  /* 0x7fffff6e1200780c */ /* 0x000fe20003fa6070 */
[----:B------:R1:W-:Y:S01]  /*5820*/  LDGSTS.E [R249+0x803c], desc[UR28][R20.64], !P6 ;  /* 0x0803c00014f97fae */ /* 0x0003e2000f1a101c */
[----:B------:R-:W-:Y:S01]  /*5830*/  ISETP.GE.U32.AND P6, PT, R16, 0x7fffff6d, PT ;  /* 0x7fffff6d1000780c */ /* 0x000fe20003fc6070 */
[----:B------:R-:W-:Y:S02]  /*5840*/  IMAD.WIDE R18, R3, 0x4, R14 ;  /* 0x0000000403127825 */ /* 0x000fe400078e020e */
[----:B------:R1:W-:Y:S02]  /*5850*/  STL.64 [R1+0x48], R22 ;  /* 0x0000481601007387 */ /* 0x0003e40000100a00 */
[----:B------:R-:W-:-:S02]  /*5860*/  VIADD R14, R251, 0xffffffab ;  /* 0xffffffabfb0e7836 */ /* 0x000fc40000000000 */
[----:B------:R-:W-:Y:S01]  /*5870*/  IMAD.WIDE R16, R3, 0x4, R12 ;  /* 0x0000000403107825 */ /* 0x000fe200078e020c */
[----:B------:R1:W-:Y:S02]  /*5880*/  LDGSTS.E [R249+0x8040], desc[UR28][R18.64], !P3 ;  /* 0x0804000012f97fae */ /* 0x0003e4000d9a101c */
        /* <DEDUP_REMOVED lines=13> */
[----:B------:R-:W-:Y:S01]  /*5960*/  IMAD.WIDE R8, R3, 0x4, R4 ;  /* 0x0000000403087825 */ /* 0x000fe200078e0204 */
[----:B------:R1:W-:Y:S03]  /*5970*/  LDGSTS.E [R249+0x8050], desc[UR28][R10.64], !P3 ;  /* 0x080500000af97fae */ /* 0x0003e6000d9a101c */
[C---:B------:R-:W-:Y:S01]  /*5980*/  VIADD R4, R251.reuse, 0xffffffa6 ;  /* 0xffffffa6fb047836 */ /* 0x040fe20000000000 */
[----:B------:R1:W-:Y:S01]  /*5990*/  LDGSTS.E [R249+0x8054], desc[UR28][R8.64], !P4 ;  /* 0x0805400008f97fae */ /* 0x0003e2000e1a101c */
[C---:B------:R-:W-:Y:S02]  /*59a0*/  VIADD R6, R251.reuse, 0xffffffa7 ;  /* 0xffffffa7fb067836 */ /* 0x040fe40000000000 */
[C---:B------:R-:W-:Y:S01]  /*59b0*/  VIADD R5, R251.reuse, 0xffffff80 ;  /* 0xffffff80fb057836 */ /* 0x040fe20000000000 */
[----:B------:R-:W-:Y:S01]  /*59c0*/  ISETP.GE.U32.AND P4, PT, R4, 0x7fffff67, PT ;  /* 0x7fffff670400780c */ /* 0x000fe20003f86070 */
[----:B------:R-:W-:Y:S01]  /*59d0*/  VIADD R4, R251, 0xffffffa5 ;  /* 0xffffffa5fb047836 */ /* 0x000fe20000000000 */
[----:B------:R-:W-:Y:S01]  /*59e0*/  ISETP.GE.U32.AND P3, PT, R6, 0x7fffff68, PT ;  /* 0x7fffff680600780c */ /* 0x000fe20003f66070 */
[----:B------:R1:W-:Y:S01]  /*59f0*/  LDGSTS.E [R249+0x8058], desc[UR28][R72.64], !P5 ;  /* 0x0805800048f97fae */ /* 0x0003e2000e9a101c */
[----:B------:R-:W-:-:S02]  /*5a00*/  IMAD.WIDE R212, R3, 0x4, R212 ;  /* 0x0000000403d47825 */ /* 0x000fc400078e02d4 */
[----:B------:R-:W-:Y:S01]  /*5a10*/  ISETP.GE.U32.AND P5, PT, R4, 0x7fffff66, PT ;  /* 0x7fffff660400780c */ /* 0x000fe20003fa6070 */
[----:B------:R1:W-:Y:S01]  /*5a20*/  LDGSTS.E [R249+0x805c], desc[UR28][R76.64], !P6 ;  /* 0x0805c0004cf97fae */ /* 0x0003e2000f1a101c */
[----:B------:R-:W-:Y:S02]  /*5a30*/  VIADD R4, R251, 0xffffffa4 ;  /* 0xffffffa4fb047836 */ /* 0x000fe40000000000 */
[----:B------:R-:W-:Y:S01]  /*5a40*/  IMAD.WIDE R214, R3, 0x4, R214 ;  /* 0x0000000403d67825 */ /* 0x000fe200078e02d6 */
[----:B------:R1:W-:Y:S02]  /*5a50*/  STL.64 [R1+0x30], R20 ;  /* 0x0000301401007387 */ /* 0x0003e40000100a00 */
        /* <DEDUP_REMOVED lines=19> */
[----:B--2---:R-:W-:-:S03]  /*5b90*/  IMAD.WIDE R154, R71, 0x4, R154 ;  /* 0x00000004479a7825 */ /* 0x004fc600078e029a */
[----:B------:R-:W-:Y:S01]  /*5ba0*/  ISETP.GE.U32.AND P3, PT, R4, 0x7fffff60, PT ;  /* 0x7fffff600400780c */ /* 0x000fe20003f66070 */
[----:B------:R-:W-:Y:S01]  /*5bb0*/  VIADD R4, R251, 0xffffff9e ;  /* 0xffffff9efb047836 */ /* 0x000fe20000000000 */
[----:B------:R1:W-:Y:S01]  /*5bc0*/  LDGSTS.E [R249+0x8074], desc[UR28][R88.64], !P4 ;  /* 0x0807400058f97fae */ /* 0x0003e2000e1a101c */
[----:B---3--:R-:W-:-:S03]  /*5bd0*/  IMAD.WIDE R156, R71, 0x4, R156 ;  /* 0x00000004479c7825 */ /* 0x008fc600078e029c */
[----:B------:R-:W-:Y:S01]  /*5be0*/  ISETP.GE.U32.AND P4, PT, R4, 0x7fffff5f, PT ;  /* 0x7fffff5f0400780c */ /* 0x000fe20003f86070 */
[----:B------:R-:W-:Y:S01]  /*5bf0*/  VIADD R4, R251, 0xffffff9d ;  /* 0xffffff9dfb047836 */ /* 0x000fe20000000000 */
[----:B------:R1:W-:Y:S01]  /*5c00*/  LDGSTS.E [R249+0x8078], desc[UR28][R90.64], !P5 ;  /* 0x080780005af97fae */ /* 0x0003e2000e9a101c */
[----:B----4-:R-:W-:-:S03]  /*5c10*/  IMAD.WIDE R158, R71, 0x4, R158 ;  /* 0x00000004479e7825 */ /* 0x010fc600078e029e */
[----:B------:R-:W-:Y:S01]  /*5c20*/  ISETP.GE.U32.AND P5, PT, R4, 0x7fffff5e, PT ;  /* 0x7fffff5e0400780c */ /* 0x000fe20003fa6070 */
[----:B------:R-:W-:Y:S01]  /*5c30*/  VIADD R4, R251, 0xffffff9c ;  /* 0xffffff9cfb047836 */ /* 0x000fe20000000000 */
[----:B------:R1:W-:Y:S01]  /*5c40*/  LDGSTS.E [R249+0x807c], desc[UR28][R92.64], !P6 ;  /* 0x0807c0005cf97fae */ /* 0x0003e2000f1a101c */
[----:B-----5:R-:W-:-:S03]  /*5c50*/  IMAD.WIDE R160, R71, 0x4, R160 ;  /* 0x0000000447a07825 */ /* 0x020fc600078e02a0 */
        /* <DEDUP_REMOVED lines=106> */
[----:B------:R1:W-:Y:S04]  /*6300*/  LDGSTS.E [R249+0x80e8], desc[UR28][R146.64], !P5 ;  /* 0x080e800092f97fae */ /* 0x0003e8000e9a101c */
[----:B------:R-:W-:Y:S01]  /*6310*/  ISETP.GE.U32.AND P5, PT, R4, 0x7fffff42, PT ;  /* 0x7fffff420400780c */ /* 0x000fe20003fa6070 */
[----:B------:R1:W-:Y:S01]  /*6320*/  LDGSTS.E [R249+0x80ec], desc[UR28][R148.64], !P6 ;  /* 0x080ec00094f97fae */ /* 0x0003e2000f1a101c */
[----:B------:R-:W-:-:S03]  /*6330*/  ISETP.GE.U32.AND P6, PT, R5, 0x7fffff41, PT ;  /* 0x7fffff410500780c */ /* 0x000fc60003fc6070 */
[----:B------:R1:W-:Y:S04]  /*6340*/  LDGSTS.E [R249+0x80f0], desc[UR28][R212.64], !P3 ;  /* 0x080f0000d4f97fae */ /* 0x0003e8000d9a101c */
[----:B------:R1:W-:Y:S04]  /*6350*/  LDGSTS.E [R249+0x80f4], desc[UR28][R214.64], !P4 ;  /* 0x080f4000d6f97fae */ /* 0x0003e8000e1a101c */
[----:B------:R1:W-:Y:S04]  /*6360*/  LDGSTS.E [R249+0x80f8], desc[UR28][R216.64], !P5 ;  /* 0x080f8000d8f97fae */ /* 0x0003e8000e9a101c */
[----:B------:R1:W-:Y:S04]  /*6370*/  LDGSTS.E [R249+0x80fc], desc[UR28][R218.64], !P6 ;  /* 0x080fc000daf97fae */ /* 0x0003e8000f1a101c */
[----:B------:R-:W0:Y:S04]  /*6380*/  LDGDEPBAR ;  /* 0x00000000000079af */ /* 0x000e280000000000 */
[----:B------:R1:W-:Y:S04]  /*6390*/  LDGSTS.E [R247+0x14000], desc[UR28][R150.64], P2 ;  /* 0x1400000096f77fae */ /* 0x0003e800091a101c */
        /* <DEDUP_REMOVED lines=30> */
[----:B------:R1:W-:Y:S01]  /*6580*/  LDGSTS.E [R68+0x15f00], desc[UR28][R220.64], P2 ;  /* 0x15f00000dc447fae */ /* 0x0003e200091a101c */
[----:B------:R-:W-:-:S03]  /*6590*/  ISETP.NE.U32.AND P2, PT, RZ, UR6, PT ;  /* 0x00000006ff007c0c */ /* 0x000fc6000bf45070 */
[----:B------:R-:W0:Y:S01]  /*65a0*/  LDGDEPBAR ;  /* 0x00000000000079af */ /* 0x000e220000000000 */
[----:B------:R-:W-:-:S03]  /*65b0*/  ISETP.LT.OR P3, PT, R58, 0x40, P2 ;  /* 0x000000403a00780c */ /* 0x000fc60001761670 */
[----:B------:R1:W-:Y:S04]  /*65c0*/  STL.64 [R1+0x28], R18 ;  /* 0x0000281201007387 */ /* 0x0003e80000100a00 */
[----:B------:R1:W-:Y:S04]  /*65d0*/  STL.64 [R1+0x20], R16 ;  /* 0x0000201001007387 */ /* 0x0003e80000100a00 */
[----:B------:R1:W-:Y:S04]  /*65e0*/  STL.64 [R1+0x18], R14 ;  /* 0x0000180e01007387 */ /* 0x0003e80000100a00 */
[----:B------:R1:W-:Y:S04]  /*65f0*/  STL.64 [R1+0x10], R12 ;  /* 0x0000100c01007387 */ /* 0x0003e80000100a00 */
[----:B------:R1:W-:Y:S04]  /*6600*/  STL.64 [R1+0x8], R10 ;  /* 0x0000080a01007387 */ /* 0x0003e80000100a00 */
[----:B------:R1:W-:Y:S01]  /*6610*/  STL.64 [R1], R8 ;  /* 0x0000000801007387 */ /* 0x0003e20000100a00 */
[----:B------:R-:W-:-:S04]  /*6620*/  DEPBAR.LE SB0, 0x2 ;  /* 0x000080800000791a */ /* 0x000fc80000000000 */
[----:B------:R-:W-:Y:S06]  /*6630*/  BAR.SYNC.DEFER_BLOCKING 0x0 ;  /* 0x0000000000007b1d */ /* 0x000fec0000010000 */
[----:B------:R-:W-:Y:S05]  /*6640*/  @!P0 BRA `(.L_x_6) ;  /* 0x0000000000448947 */ /* 0x000fea0003800000 */
[----:B------:R-:W-:Y:S04]  /*6650*/  LDS.128 R4, [R249] ;  /* 0x00000000f9047984 */ /* 0x000fe80000000c00 */
[----:B-1----:R-:W-:Y:S04]  /*6660*/  LDS.128 R8, [R249+0x10] ;  /* 0x00001000f9087984 */ /* 0x002fe80000000c00 */
[----:B------:R-:W-:Y:S04]  /*6670*/  LDS.128 R12, [R249+0x20] ;  /* 0x00002000f90c7984 */ /* 0x000fe80000000c00 */
        /* <DEDUP_REMOVED lines=12> */
[----:B------:R-:W1:Y:S02]  /*6740*/  LDS.128 R64, [R249+0xf0] ;  /* 0x0000f000f9407984 */ /* 0x000e640000000c00 */
[----:B-1----:R2:W-:Y:S02]  /*6750*/  STTM.x64 tmem[UR12+0x40], R4 ;  /* 0x00004004000079ed */ /* 0x0025e4000834000c */
.L_x_6:
[----:B-12---:R-:W-:Y:S01]  /*6760*/  IMAD.SHL.U32 R9, R3, 0x4, RZ ;  /* 0x0000000403097824 */ /* 0x006fe200078e00ff */
[----:B------:R-:W1:Y:S01]  /*6770*/  FENCE.VIEW.ASYNC.T ;  /* 0x00000000000073c6 */ /* 0x000e620000000200 */
[----:B------:R-:W-:-:S03]  /*6780*/  SHF.R.S32.HI R8, RZ, 0x1f, R3 ;  /* 0x0000001fff087819 */ /* 0x000fc60000011403 */
[----:B------:R2:W-:Y:S01]  /*6790*/  STL [R1+0x40], R9 ;  /* 0x0000400901007387 */ /* 0x0005e20000100800 */
[----:B-1----:R-:W-:Y:S06]  /*67a0*/  BAR.SYNC.DEFER_BLOCKING 0x0 ;  /* 0x0000000000007b1d */ /* 0x002fec0000010000 */
[----:B------:R-:W-:Y:S05]  /*67b0*/  @P3 BRA `(.L_x_7) ;  /* 0x0000000000c43947 */ /* 0x000fea0003800000 */
[----:B------:R-:W-:Y:S01]  /*67c0*/  UIADD3 UR5, UPT, UPT, UR11, 0x10000, URZ ;  /* 0x000100000b057890 */ /* 0x000fe2000fffe0ff */
[----:B------:R-:W-:Y:S01]  /*67d0*/  UMOV UR4, URZ ;  /* 0x000000ff00047c82 */ /* 0x000fe20008000000 */
[----:B------:R-:W-:Y:S02]  /*67e0*/  UIADD3 UR9, UPT, UPT, UR10, 0x48, URZ ;  /* 0x000000480a097890 */ /* 0x000fe4000fffe0ff */
[----:B------:R-:W-:Y:S02]  /*67f0*/  USHF.R.U32.HI UR5, URZ, 0x4, UR5 ;  /* 0x00000004ff057899 */ /* 0x000fe40008011605 */
[----:B------:R-:W-:Y:S02]  /*6800*/  UIADD3 UR14, UPT, UPT, UR10, 0x50, URZ ;  /* 0x000000500a0e7890 */ /* 0x000fe4000fffe0ff */
[----:B------:R-:W-:Y:S02]  /*6810*/  USGXT.U32 UR6, UR5, 0xe ;  /* 0x0000000e0506789a */ /* 0x000fe40008000000 */
[----:B------:R-:W-:-:S02]  /*6820*/  UIADD3 UR15, UPT, UPT, UR10, 0x58, URZ ;  /* 0x000000580a0f7890 */ /* 0x000fc4000fffe0ff */
[----:B------:R-:W-:Y:S01]  /*6830*/  UIADD3 UR34, UP1, UPT, UR6, 0x2, URZ ;  /* 0x0000000206227890 */ /* 0x000fe2000ff3e0ff */
[----:B------:R-:W-:Y:S01]  /*6840*/  UMOV UR5, URZ ;  /* 0x000000ff00057c82 */ /* 0x000fe20008000000 */
[----:B------:R-:W-:Y:S02]  /*6850*/  UIADD3 UR20, UPT, UPT, UR10, 0x60, URZ ;  /* 0x000000600a147890 */ /* 0x000fe4000fffe0ff */
[----:B------:R-:W-:Y:S02]  /*6860*/  UIADD3.X UR35, UPT, UPT, UR4, 0x40004040, URZ, UP1, !UPT ;  /* 0x4000404004237890 */ /* 0x000fe40008ffe4ff */
[----:B------:R-:W-:Y:S01]  /*6870*/  UIADD3 UR21, UPT, UPT, UR10, 0x68, URZ ;  /* 0x000000680a157890 */ /* 0x000fe2000fffe0ff */
[----:B------:R-:W-:Y:S01]  /*6880*/  UMOV UR4, UR8 ;  /* 0x0000000800047c82 */ /* 0x000fe20008000000 */
[----:B------:R-:W-:Y:S01]  /*6890*/  UIADD3.64 UR16, UPT, UPT, UR34, 0x4, URZ ;  /* 0x0000000422107897 */ /* 0x000fe2000fffe0ff */
[----:B------:R-:W-:Y:S01]  /*68a0*/  UMOV UR32, UR4 ;  /* 0x0000000400207c82 */ /* 0x000fe20008000000 */
[----:B------:R-:W-:-:S02]  /*68b0*/  UIADD3.64 UR4, UPT, UPT, UR34, 0x2, URZ ;  /* 0x0000000222047897 */ /* 0x000fc4000fffe0ff */
[----:B------:R-:W-:Y:S02]  /*68c0*/  UIADD3.64 UR18, UPT, UPT, UR34, 0x1fe, URZ ;  /* 0x000001fe22127897 */ /* 0x000fe4000fffe0ff */
[----:B------:R-:W-:Y:S02]  /*68d0*/  UIADD3.64 UR22, UPT, UPT, UR34, 0x200, URZ ;  /* 0x0000020022167897 */ /* 0x000fe4000fffe0ff */
[----:B------:R-:W-:Y:S02]  /*68e0*/  UIADD3 UR26, UPT, UPT, UR10, 0x70, URZ ;  /* 0x000000700a1a7890 */ /* 0x000fe4000fffe0ff */
[----:B------:R-:W-:Y:S01]  /*68f0*/  UIADD3.64 UR24, UPT, UPT, UR34, 0x202, URZ ;  /* 0x0000020222187897 */ /* 0x000fe2000fffe0ff */
[----:B------:R-:W-:Y:S01]  /*6900*/  UMOV UR36, 0x0 ;  /* 0x0000000000247882 */ /* 0x000fe20000000000 */
[----:B------:R-:W-:Y:S01]  /*6910*/  UMOV UR37, 0x8100910 ;  /* 0x0810091000257882 */ /* 0x000fe20000000000 */
[----:B------:R-:W-:Y:S02]  /*6920*/  UIADD3 UR27, UPT, UPT, UR10, 0x78, URZ ;  /* 0x000000780a1b7890 */ /* 0x000fe4000fffe0ff */
[----:B------:R-:W-:Y:S01]  /*6930*/  UIADD3.64 UR30, UPT, UPT, UR34, 0x204, URZ ;  /* 0x00000204221e7897 */ /* 0x000fe2000fffe0ff */
[----:B------:R-:W-:Y:S01]  /*6940*/  UMOV UR7, 0x40004040 ;  /* 0x4000404000077882 */ /* 0x000fe20000000000 */
[----:B------:R-:W-:Y:S01]  /*6950*/  UMOV UR38, 0x0 ;  /* 0x0000000000267882 */ /* 0x000fe20000000000 */
[----:B------:R-:W-:Y:S01]  /*6960*/  UMOV UR39, 0x8100910 ;  /* 0x0810091000277882 */ /* 0x000fe20000000000 */
[----:B------:R-:W-:Y:S01]  /*6970*/  UMOV UR40, 0x0 ;  /* 0x0000000000287882 */ /* 0x000fe20000000000 */
[----:B------:R-:W-:Y:S01]  /*6980*/  UMOV UR41, 0x8100910 ;  /* 0x0810091000297882 */ /* 0x000fe20000000000 */
[----:B------:R1:W-:Y:S01]  /*6990*/  UTCHMMA tmem[UR13], gdesc[UR6], tmem[UR10], tmem[UR36], idesc[UR37], !UPT ;  /* 0x00ff24060d0079ea */ /* 0x0003e2000f80000a */
[----:B------:R-:W-:Y:S01]  /*69a0*/  UMOV UR42, 0x0 ;  /* 0x00000000002a7882 */ /* 0x000fe20000000000 */
[----:B------:R-:W-:Y:S01]  /*69b0*/  UMOV UR43, 0x8100910 ;  /* 0x08100910002b7882 */ /* 0x000fe20000000000 */
[----:B------:R1:W-:Y:S01]  /*69c0*/  UTCHMMA tmem[UR9], gdesc[UR34], tmem[UR10], tmem[UR38], idesc[UR39], UPT ;  /* 0x00ff2622090079ea */ /* 0x0003e2000b80000a */
        /* <DEDUP_REMOVED lines=12> */
[----:B------:R1:W-:Y:S01]  /*6a90*/  UTCHMMA tmem[UR26], gdesc[UR24], tmem[UR10], tmem[UR48], idesc[UR49], UPT ;  /* 0x00ff30181a0079ea */ /* 0x0003e2000b80000a */
[----:B------:R1:W-:Y:S01]  /*6aa0*/  UTCHMMA tmem[UR27], gdesc[UR30], tmem[UR10], tmem[UR50], idesc[UR51], UPT ;  /* 0x00ff321e1b0079ea */ /* 0x0003e2000b80000a */
[----:B------:R1:W-:Y:S01]  /*6ab0*/  UTCBAR [UR32], URZ ;  /* 0x000000ff200073e9 */ /* 0x0003e200080000ff */
[----:B------:R-:W-:Y:S01]  /*6ac0*/  NOP ;  /* 0x0000000000007918 */ /* 0x000fe20000000000 */
.L_x_7:
[----:B------:R-:W-:Y:S01]  /*6ad0*/  SHF.L.U64.HI R7, R3, 0x2, R8 ;  /* 0x0000000203077819 */ /* 0x000fe20000010208 */
[----:B------:R-:W-:Y:S01]  /*6ae0*/  BAR.SYNC.DEFER_BLOCKING 0x0 ;  /* 0x0000000000007b1d */ /* 0x000fe20000010000 */
[----:B------:R-:W-:Y:S01]  /*6af0*/  IADD3 R4, P0, PT, R74, R9, RZ ;  /* 0x000000094a047210 */ /* 0x000fe20007f1e0ff */
[----:B------:R-:W-:-:S04]  /*6b00*/  VIADD R6, R251, 0xffffff7f ;  /* 0xffffff7ffb067836 */ /* 0x000fc80000000000 */
[----:B------:R-:W-:Y:S01]  /*6b10*/  IMAD.X R5, R75, 0x1, R7, P0 ;  /* 0x000000014b057824 */ /* 0x000fe200000e0607 */
[----:B------:R-:W-:Y:S01]  /*6b20*/  ISETP.GE.U32.AND P0, PT, R6, 0x7fffff40, PT ;  /* 0x7fffff400600780c */ /* 0x000fe20003f06070 */
[----:B------:R3:W-:Y:S01]  /*6b30*/  STL [R1+0x3c], R7 ;  /* 0x00003c0701007387 */ /* 0x0007e20000100800 */
[----:B------:R-:W-:-:S03]  /*6b40*/  VIADD R6, R251, 0xffffff7e ;  /* 0xffffff7efb067836 */ /* 0x000fc60000000000 */
[----:B------:R-:W4:Y:S04]  /*6b50*/  LDL.LU.64 R20, [R1+0x50] ;  /* 0x0000500001147983 */ /* 0x000f280000300a00 */
[----:B------:R-:W5:Y:S04]  /*6b60*/  LDL.LU.64 R18, [R1+0x48] ;  /* 0x0000480001127983 */ /* 0x000f680000300a00 */
[----:B--2---:R-:W2:Y:S04]  /*6b70*/  LDL.LU.64 R24, [R1+0x30] ;  /* 0x0000300001187983 */ /* 0x004ea80000300a00 */
[----:B------:R-:W2:Y:S04]  /*6b80*/  LDL.LU.64 R22, [R1+0x28] ;  /* 0x0000280001167983 */ /* 0x000ea80000300a00 */
[----:B------:R-:W2:Y:S04]  /*6b90*/  LDL.LU.64 R28, [R1+0x20] ;  /* 0x00002000011c7983 */ /* 0x000ea80000300a00 */
[----:B------:R-:W2:Y:S04]  /*6ba0*/  LDL.LU.64 R26, [R1+0x18] ;  /* 0x00001800011a7983 */ /* 0x000ea80000300a00 */
[----:B------:R-:W2:Y:S04]  /*6bb0*/  LDL.LU.64 R32, [R1+0x10] ;  /* 0x0000100001207983 */ /* 0x000ea80000300a00 */
[----:B------:R-:W2:Y:S04]  /*6bc0*/  LDL.LU.64 R30, [R1+0x8] ;  /* 0x00000800011e7983 */ /* 0x000ea80000300a00 */
[----:B------:R-:W2:Y:S04]  /*6bd0*/  LDL.LU.64 R34, [R1] ;  /* 0x0000000001227983 */ /* 0x000ea80000300a00 */
[----:B------:R-:W-:Y:S01]  /*6be0*/  @!PT LDS RZ, [RZ] ;  /* 0x00000000fffff984 */ /* 0x000fe20000000800 */
[----:B------:R-:W-:Y:S01]  /*6bf0*/  @!PT LDS RZ, [RZ] ;  /* 0x00000000fffff984 */ /* 0x000fe20000000800 */
[----:B------:R-:W-:Y:S01]  /*6c00*/  @!PT LDS RZ, [RZ] ;  /* 0x00000000fffff984 */ /* 0x000fe20000000800 */
[----:B------:R1:W-:Y:S02]  /*6c10*/  LDGSTS.E [R249], desc[UR28][R4.64], !P0 ;  /* 0x0000000004f97fae */ /* 0x0003e4000c1a101c */
[----:B-1----:R-:W-:-:S05]  /*6c20*/  IADD3 R4, P0, PT, R222, R9, RZ ;  /* 0x00000009de047210 */ /* 0x002fca0007f1e0ff */
[----:B------:R-:W-:Y:S01]  /*6c30*/  IMAD.X R5, R223, 0x1, R7, P0 ;  /* 0x00000001df057824 */ /* 0x000fe200000e0607 */
[----:B------:R-:W-:-:S13]  /*6c40*/  ISETP.GE.U32.AND P0, PT, R6, 0x7fffff3f, PT ;  /* 0x7fffff3f0600780c */ /* 0x000fda0003f06070 */
[----:B------:R1:W-:Y:S02]  /*6c50*/  LDGSTS.E [R249+0x4], desc[UR28][R4.64], !P0 ;  /* 0x0000400004f97fae */ /* 0x0003e4000c1a101c */
[----:B-1----:R-:W-:-:S05]  /*6c60*/  VIADD R4, R251, 0xffffff7d ;  /* 0xffffff7dfb047836 */ /* 0x002fca0000000000 */
[----:B------:R-:W-:Y:S01]  /*6c70*/  ISETP.GE.U32.AND P3, PT, R4, 0x7fffff3e, PT ;  /* 0x7fffff3e0400780c */ /* 0x000fe20003f66070 */
[----:B------:R-:W-:-:S05]  /*6c80*/  VIADD R4, R251, 0xffffff7c ;  /* 0xffffff7cfb047836 */ /* 0x000fca0000000000 */
[----:B------:R-:W-:Y:S02]  /*6c90*/  ISETP.GE.U32.AND P0, PT, R4, 0x7fffff3d, PT ;  /* 0x7fffff3d0400780c */ /* 0x000fe40003f06070 */
[----:B------:R-:W-:Y:S01]  /*6ca0*/  IADD3 R4, P4, PT, R224, R9, RZ ;  /* 0x00000009e0047210 */ /* 0x000fe20007f9e0ff */
[----:B------:R-:W-:-:S04]  /*6cb0*/  IMAD.SHL.U32 R224, R3, 0x4, RZ ;  /* 0x0000000403e07824 */ /* 0x000fc800078e00ff */
[----:B------:R-:W-:Y:S01]  /*6cc0*/  IMAD.X R5, R225, 0x1, R7, P4 ;  /* 0x00000001e1057824 */ /* 0x000fe200020e0607 */
[----:B------:R-:W-:Y:S02]  /*6cd0*/  SHF.L.U64.HI R225, R3, 0x2, R8 ;  /* 0x0000000203e17819 */ /* 0x000fe40000010208 */
[----:B------:R-:W-:Y:S02]  /*6ce0*/  IADD3 R6, P4, PT, R226, R224, RZ ;  /* 0x000000e0e2067210 */ /* 0x000fe40007f9e0ff */
[----:B------:R1:W-:Y:S03]  /*6cf0*/  LDGSTS.E [R249+0x8], desc[UR28][R4.64], !P3 ;  /* 0x0000800004f97fae */ /* 0x0003e6000d9a101c */
[----:B---3--:R-:W-:-:S05]  /*6d00*/  IMAD.X R7, R227, 0x1, R225, P4 ;  /* 0x00000001e3077824 */ /* 0x008fca00020e06e1 */
[----:B------:R3:W-:Y:S01]  /*6d10*/  LDGSTS.E [R249+0xc], desc[UR28][R6.64], !P0 ;  /* 0x0000c00006f97fae */ /* 0x0007e2000c1a101c */
[----:B-1----:R-:W-:-:S05]  /*6d20*/  VIADD R4, R251, 0xffffff7b ;  /* 0xffffff7bfb047836 */ /* 0x002fca0000000000 */
[----:B------:R-:W-:Y:S01]  /*6d30*/  ISETP.GE.U32.AND P3, PT, R4, 0x7fffff3c, PT ;  /* 0x7fffff3c0400780c */ /* 0x000fe20003f66070 */
[----:B------:R-:W-:-:S05]  /*6d40*/  VIADD R4, R251, 0xffffff7a ;  /* 0xffffff7afb047836 */ /* 0x000fca0000000000 */
[----:B------:R-:W-:Y:S02]  /*6d50*/  ISETP.GE.U32.AND P0, PT, R4, 0x7fffff3b, PT ;  /* 0x7fffff3b0400780c */ /* 0x000fe40003f06070 */
[----:B------:R-:W-:-:S05]  /*6d60*/  IADD3 R4, P4, PT, R228, R224, RZ ;  /* 0x000000e0e4047210 */ /* 0x000fca0007f9e0ff */
[----:B------:R-:W-:Y:S01]  /*6d70*/  IMAD.X R5, R229, 0x1, R225, P4 ;  /* 0x00000001e5057824 */ /* 0x000fe200020e06e1 */
[----:B---3--:R-:W-:-:S04]  /*6d80*/  IADD3 R6, P4, PT, R230, R224, RZ ;  /* 0x000000e0e6067210 */ /* 0x008fc80007f9e0ff */
[----:B------:R1:W-:Y:S01]  /*6d90*/  LDGSTS.E [R249+0x10], desc[UR28][R4.64], !P3 ;  /* 0x0001000004f97fae */ /* 0x0003e2000d9a101c */
[----:B------:R-:W-:-:S05]  /*6da0*/  IMAD.X R7, R231, 0x1, R225, P4 ;  /* 0x00000001e7077824 */ /* 0x000fca00020e06e1 */
        /* <DEDUP_REMOVED lines=23> */
[----:B---3--:R-:W-:Y:S01]  /*6f20*/  VIADD R6, R251, 0xffffff6c ;  /* 0xffffff6cfb067836 */ /* 0x008fe20000000000 */
[----:B------:R-:W-:-:S05]  /*6f30*/  IADD3 R4, P0, PT, R240, R224, RZ ;  /* 0x000000e0f0047210 */ /* 0x000fca0007f1e0ff */
[----:B------:R-:W-:Y:S01]  /*6f40*/  IMAD.X R5, R241, 0x1, R225, P0 ;  /* 0x00000001f1057824 */ /* 0x000fe200000e06e1 */
[----:B------:R-:W-:Y:S01]  /*6f50*/  ISETP.GE.U32.AND P0, PT, R6, 0x7fffff2d, PT ;  /* 0x7fffff2d0600780c */ /* 0x000fe20003f06070 */
[----:B------:R-:W-:-:S04]  /*6f60*/  VIADD R6, R251, 0xffffff6d ;  /* 0xffffff6dfb067836 */ /* 0x000fc80000000000 */
[----:B------:R1:W-:Y:S01]  /*6f70*/  LDGSTS.E [R249+0x28], desc[UR28][R4.64], !P4 ;  /* 0x0002800004f97fae */ /* 0x0003e2000e1a101c */
[----:B------:R-:W-:Y:S01]  /*6f80*/  ISETP.GE.U32.AND P3, PT, R6, 0x7fffff2e, PT ;  /* 0x7fffff2e0600780c */ /* 0x000fe20003f66070 */
[----:B------:R-:W-:Y:S01]  /*6f90*/  VIADD R6, R251, 0xffffff6f ;  /* 0xffffff6ffb067836 */ /* 0x000fe20000000000 */
[----:B-1----:R-:W-:Y:S02]  /*6fa0*/  SEL R4, RZ, 0x1, P0 ;  /* 0x00000001ff047807 */ /* 0x002fe40000000000 */
[----:B------:R-:W-:-:S05]  /*6fb0*/  SEL R5, RZ, 0x1fffe, P3 ;  /* 0x0001fffeff057807 */ /* 0x000fca0001800000 */
[----:B------:R-:W-:Y:S02]  /*6fc0*/  IMAD.IADD R4, R4, 0x1, R5 ;  /* 0x0000000104047824 */ /* 0x000fe400078e0205 */
[----:B------:R-:W-:Y:S01]  /*6fd0*/  VIADD R5, R251, 0xffffff6e ;  /* 0xffffff6efb057836 */ /* 0x000fe20000000000 */
[----:B------:R-:W-:-:S04]  /*6fe0*/  ISETP.GE.U32.AND P3, PT, R6, 0x7fffff30, PT ;  /* 0x7fffff300600780c */ /* 0x000fc80003f66070 */
[----:B------:R-:W-:Y:S02]  /*6ff0*/  ISETP.GE.U32.AND P0, PT, R5, 0x7fffff2f, PT ;  /* 0x7fffff2f0500780c */ /* 0x000fe40003f06070 */
[----:B------:R-:W-:Y:S02]  /*7000*/  LOP3.LUT R75, R4, 0x3, RZ, 0xc0, !PT ;  /* 0x00000003044b7812 */ /* 0x000fe400078ec0ff */
[----:B------:R-:W-:Y:S02]  /*7010*/  SEL R4, RZ, 0x4, P0 ;  /* 0x00000004ff047807 */ /* 0x000fe40000000000 */
[----:B------:R-:W-:-:S04]  /*7020*/  SEL R5, RZ, 0x7fff8, P3 ;  /* 0x0007fff8ff057807 */ /* 0x000fc80001800000 */
[----:B------:R-:W-:Y:S01]  /*7030*/  IADD3 R75, PT, PT, R75, R5, R4 ;  /* 0x000000054b4b7210 */ /* 0x000fe20007ffe004 */
[C---:B------:R-:W-:Y:S02]  /*7040*/  VIADD R4, R251.reuse, 0xffffff74 ;  /* 0xffffff74fb047836 */ /* 0x040fe40000000000 */
[----:B------:R-:W-:-:S03]  /*7050*/  VIADD R6, R251, 0xffffff68 ;  /* 0xffffff68fb067836 */ /* 0x000fc60000000000 */
[----:B------:R-:W-:Y:S02]  /*7060*/  ISETP.GE.U32.AND P5, PT, R4, 0x7fffff35, PT ;  /* 0x7fffff350400780c */ /* 0x000fe40003fa6070 */
[----:B------:R-:W-:Y:S01]  /*7070*/  IADD3 R4, P0, PT, R242, R224, RZ ;  /* 0x000000e0f2047210 */ /* 0x000fe20007f1e0ff */
[----:B------:R-:W-:-:S04]  /*7080*/  VIADD R7, R251, 0xffffff69 ;  /* 0xffffff69fb077836 */ /* 0x000fc80000000000 */
[----:B------:R-:W-:Y:S01]  /*7090*/  IMAD.X R5, R243, 0x1, R225, P0 ;  /* 0x00000001f3057824 */ /* 0x000fe200000e06e1 */
[----:B------:R-:W-:Y:S01]  /*70a0*/  ISETP.GE.U32.AND P0, PT, R6, 0x7fffff29, PT ;  /* 0x7fffff290600780c */ /* 0x000fe20003f06070 */
[----:B------:R-:W-:Y:S01]  /*70b0*/  VIADD R6, R251, 0xffffff6a ;  /* 0xffffff6afb067836 */ /* 0x000fe20000000000 */
[----:B------:R-:W-:-:S03]  /*70c0*/  ISETP.GE.U32.AND P4, PT, R7, 0x7fffff2a, PT ;  /* 0x7fffff2a0700780c */ /* 0x000fc60003f86070 */
[----:B------:R1:W-:Y:S01]  /*70d0*/  LDGSTS.E [R249+0x2c], desc[UR28][R4.64], !P5 ;  /* 0x0002c00004f97fae */ /* 0x0003e2000e9a101c */
[----:B------:R-:W-:Y:S01]  /*70e0*/  ISETP.GE.U32.AND P3, PT, R6, 0x7fffff2b, PT ;  /* 0x7fffff2b0600780c */ /* 0x000fe20003f66070 */
[C---:B------:R-:W-:Y:S01]  /*70f0*/  VIADD R6, R251.reuse, 0xffffff6b ;  /* 0xffffff6bfb067836 */ /* 0x040fe20000000000 */
[----:B-1----:R-:W-:Y:S02]  /*7100*/  SEL R4, RZ, 0x1, P0 ;  /* 0x00000001ff047807 */ /* 0x002fe40000000000 */
[----:B------:R-:W-:Y:S02]  /*7110*/  SEL R5, RZ, 0x1fffe, P4 ;  /* 0x0001fffeff057807 */ /* 0x000fe40002000000 */
[----:B------:R-:W-:Y:S01]  /*7120*/  ISETP.GE.U32.AND P4, PT, R6, 0x7fffff2c, PT ;  /* 0x7fffff2c0600780c */ /* 0x000fe20003f86070 */
[----:B------:R-:W-:Y:S02]  /*7130*/  VIADD R6, R251, 0xffffff61 ;  /* 0xffffff61fb067836 */ /* 0x000fe40000000000 */
[----:B------:R-:W-:-:S02]  /*7140*/  IMAD.IADD R4, R4, 0x1, R5 ;  /* 0x0000000104047824 */ /* 0x000fc400078e0205 */
[----:B------:R-:W-:Y:S01]  /*7150*/  VIADD R5, R251, 0xffffff60 ;  /* 0xffffff60fb057836 */ /* 0x000fe20000000000 */
[----:B------:R-:W-:Y:S02]  /*7160*/  ISETP.GE.U32.AND P5, PT, R6, 0x7fffff22, PT ;  /* 0x7fffff220600780c */ /* 0x000fe40003fa6070 */
[----:B------:R-:W-:Y:S02]  /*7170*/  SEL R6, RZ, 0x4, P3 ;  /* 0x00000004ff067807 */ /* 0x000fe40001800000 */
[----:B------:R-:W-:Y:S02]  /*7180*/  ISETP.GE.U32.AND P0, PT, R5, 0x7fffff21, PT ;  /* 0x7fffff210500780c */ /* 0x000fe40003f06070 */
[----:B------:R-:W-:Y:S02]  /*7190*/  LOP3.LUT R4, R4, 0x3, RZ, 0xc0, !PT ;  /* 0x0000000304047812 */ /* 0x000fe400078ec0ff */
[----:B------:R-:W-:-:S04]  /*71a0*/  SEL R5, RZ, 0x7fff8, P4 ;  /* 0x0007fff8ff057807 */ /* 0x000fc80002000000 */
[----:B------:R-:W-:Y:S02]  /*71b0*/  IADD3 R6, PT, PT, R4, R5, R6 ;  /* 0x0000000504067210 */ /* 0x000fe40007ffe006 */
[----:B------:R-:W-:Y:S02]  /*71c0*/  SEL R4, RZ, 0x1fffe, P5 ;  /* 0x0001fffeff047807 */ /* 0x000fe40002800000 */
[----:B------:R-:W-:Y:S01]  /*71d0*/  SEL R5, RZ, 0x1, P0 ;  /* 0x00000001ff057807 */ /* 0x000fe20000000000 */
[----:B------:R-:W-:-:S04]  /*71e0*/  VIADD R7, R251, 0xffffff63 ;  /* 0xffffff63fb077836 */ /* 0x000fc80000000000 */
        /* <DEDUP_REMOVED lines=10> */
[----:B------:R-:W-:Y:S01]  /*7290*/  ISETP.GE.U32.AND P5, PT, R4, 0x7fffff25, PT ;  /* 0x7fffff250400780c */ /* 0x000fe20003fa6070 */
[----:B------:R-:W-:Y:S01]  /*72a0*/  VIADD R4, R251, 0xffffff66 ;  /* 0xffffff66fb047836 */ /* 0x000fe20000000000 */
[----:B------:R-:W-:Y:S01]  /*72b0*/  ISETP.GE.U32.AND P6, PT, R7, 0x7fffff26, PT ;  /* 0x7fffff260700780c */ /* 0x000fe20003fc6070 */
[----:B------:R-:W-:-:S03]  /*72c0*/  VIADD R7, R251, 0xffffff67 ;  /* 0xffffff67fb077836 */ /* 0x000fc60000000000 */
[----:B------:R-:W-:Y:S02]  /*72d0*/  ISETP.GE.U32.AND P4, PT, R4, 0x7fffff27, PT ;  /* 0x7fffff270400780c */ /* 0x000fe40003f86070 */
[----:B------:R-:W-:Y:S02]  /*72e0*/  ISETP.GE.U32.AND P3, PT, R7, 0x7fffff28, PT ;  /* 0x7fffff280700780c */ /* 0x000fe40003f66070 */
[----:B------:R-:W-:Y:S02]  /*72f0*/  SEL R4, RZ, 0x1, P5 ;  /* 0x00000001ff047807 */ /* 0x000fe40002800000 */
[----:B------:R-:W-:-:S05]  /*7300*/  SEL R7, RZ, 0x1fffe, P6 ;  /* 0x0001fffeff077807 */ /* 0x000fca0003000000 */
[----:B------:R-:W-:Y:S02]  /*7310*/  IMAD.IADD R4, R4, 0x1, R7 ;  /* 0x0000000104047824 */ /* 0x000fe400078e0207 */
[----:B------:R-:W-:-:S03]  /*7320*/  VIADD R7, R251, 0xffffff73 ;  /* 0xffffff73fb077836 */ /* 0x000fc60000000000 */
[----:B------:R-:W-:Y:S02]  /*7330*/  LOP3.LUT R9, R4, 0x3, RZ, 0xc0, !PT ;  /* 0x0000000304097812 */ /* 0x000fe400078ec0ff */
[----:B------:R-:W-:Y:S02]  /*7340*/  ISETP.GE.U32.AND P5, PT, R7, 0x7fffff34, PT ;  /* 0x7fffff340700780c */ /* 0x000fe40003fa6070 */
[----:B------:R-:W-:Y:S02]  /*7350*/  SEL R4, RZ, 0x4, P4 ;  /* 0x00000004ff047807 */ /* 0x000fe40002000000 */
[----:B------:R-:W-:-:S04]  /*7360*/  SEL R7, RZ, 0x7fff8, P3 ;  /* 0x0007fff8ff077807 */ /* 0x000fc80001800000 */
[----:B------:R-:W-:Y:S02]  /*7370*/  IADD3 R9, PT, PT, R9, R7, R4 ;  /* 0x0000000709097210 */ /* 0x000fe40007ffe004 */
[----:B------:R-:W-:Y:S01]  /*7380*/  IADD3 R4, P3, PT, R244, R224, RZ ;  /* 0x000000e0f4047210 */ /* 0x000fe20007f7e0ff */
[----:B------:R-:W-:Y:S01]  /*7390*/  IMAD.SHL.U32 R6, R6, 0x100, RZ ;  /* 0x0000010006067824 */ /* 0x000fe200078e00ff */
[----:B------:R-:W-:Y:S01]  /*73a0*/  LOP3.LUT R7, R5, 0xf, RZ, 0xc0, !PT ;  /* 0x0000000f05077812 */ /* 0x000fe200078ec0ff */
[----:B------:R-:W-:Y:S02]  /*73b0*/  IMAD.SHL.U32 R223, R71, 0x4, RZ ;  /* 0x0000000447df7824 */ /* 0x000fe400078e00ff */
[----:B------:R-:W-:Y:S01]  /*73c0*/  IMAD.X R5, R245, 0x1, R225, P3 ;  /* 0x00000001f5057824 */ /* 0x000fe200018e06e1 */
[----:B------:R-:W-:Y:S02]  /*73d0*/  SHF.R.S32.HI R222, RZ, 0x1f, R71 ;  /* 0x0000001fffde7819 */ /* 0x000fe40000011447 */
[----:B------:R-:W-:-:S02]  /*73e0*/  LOP3.LUT R6, R6, 0xf00, RZ, 0xe2, !PT ;  /* 0x00000f0006067812 */ /* 0x000fc400078ee2ff */
[----:B------:R1:W-:Y:S01]  /*73f0*/  LDGSTS.E [R249+0x30], desc[UR28][R4.64], !P5 ;  /* 0x0003000004f97fae */ /* 0x0003e2000e9a101c */
[----:B------:R-:W-:Y:S02]  /*7400*/  SHF.L.U64.HI R74, R71, 0x2, R222 ;  /* 0x00000002474a7819 */ /* 0x000fe400000102de */
[----:B------:R-:W-:Y:S01]  /*7410*/  IMAD R75, R75, 0x1000, R6 ;  /* 0x000010004b4b7824 */ /* 0x000fe200078e0206 */
[-C--:B------:R-:W-:Y:S02]  /*7420*/  IADD3 R6, P4, PT, R152, R223.reuse, RZ ;  /* 0x000000df98067210 */ /* 0x080fe40007f9e0ff */
[----:B-1----:R-:W-:Y:S01]  /*7430*/  IADD3 R4, P3, PT, R150, R223, RZ ;  /* 0x000000df96047210 */ /* 0x002fe20007f7e0ff */
[----:B------:R-:W-:-:S04]  /*7440*/  IMAD R9, R9, 0x10, R7 ;  /* 0x0000001009097824 */ /* 0x000fc800078e0207 */
[--C-:B------:R-:W-:Y:S01]  /*7450*/  IMAD.X R5, R151, 0x1, R74.reuse, P3 ;  /* 0x0000000197057824 */ /* 0x100fe200018e064a */
[-C--:B------:R-:W-:Y:S01]  /*7460*/  IADD3 R10, P3, PT, R154, R223.reuse, RZ ;  /* 0x000000df9a0a7210 */ /* 0x080fe20007f7e0ff */
[----:B------:R-:W-:Y:S01]  /*7470*/  IMAD.X R7, R153, 0x1, R74, P4 ;  /* 0x0000000199077824 */ /* 0x000fe200020e064a */
[----:B------:R-:W-:-:S03]  /*7480*/  IADD3 R12, P4, PT, R156, R223, RZ ;  /* 0x000000df9c0c7210 */ /* 0x000fc60007f9e0ff */
[--C-:B------:R-:W-:Y:S01]  /*7490*/  IMAD.X R11, R155, 0x1, R74.reuse, P3 ;  /* 0x000000019b0b7824 */ /* 0x100fe200018e064a */
[-C--:B----4-:R-:W-:Y:S01]  /*74a0*/  IADD3 R14, P3, PT, R20, R224.reuse, RZ ;  /* 0x000000e0140e7210 */ /* 0x090fe20007f7e0ff */
[----:B------:R-:W-:Y:S01]  /*74b0*/  IMAD.X R13, R157, 0x1, R74, P4 ;  /* 0x000000019d0d7824 */ /* 0x000fe200020e064a */
[----:B-----5:R-:W-:-:S03]  /*74c0*/  IADD3 R16, P4, PT, R18, R224, RZ ;  /* 0x000000e012107210 */ /* 0x020fc60007f9e0ff */
[--C-:B------:R-:W-:Y:S01]  /*74d0*/  IMAD.X R15, R21, 0x1, R225.reuse, P3 ;  /* 0x00000001150f7824 */ /* 0x100fe200018e06e1 */
[-C--:B--2---:R-:W-:Y:S01]  /*74e0*/  IADD3 R18, P3, PT, R24, R224.reuse, RZ ;  /* 0x000000e018127210 */ /* 0x084fe20007f7e0ff */
[----:B------:R-:W-:Y:S01]  /*74f0*/  IMAD.X R17, R19, 0x1, R225, P4 ;  /* 0x0000000113117824 */ /* 0x000fe200020e06e1 */
[----:B------:R-:W-:-:S03]  /*7500*/  IADD3 R20, P4, PT, R22, R224, RZ ;  /* 0x000000e016147210 */ /* 0x000fc60007f9e0ff */
[--C-:B------:R-:W-:Y:S01]  /*7510*/  IMAD.X R19, R25, 0x1, R225.reuse, P3 ;  /* 0x0000000119137824 */ /* 0x100fe200018e06e1 */
[-C--:B------:R-:W-:Y:S01]  /*7520*/  IADD3 R22, P3, PT, R28, R224.reuse, RZ ;  /* 0x000000e01c167210 */ /* 0x080fe20007f7e0ff */
        /* <DEDUP_REMOVED lines=84> */
[--C-:B------:R-:W-:Y:S01]  /*7a70*/  IMAD.X R111, R147, 0x1, R225.reuse, P4 ;  /* 0x00000001936f7824 */ /* 0x100fe200020e06e1 */
[-C--:B------:R-:W-:Y:S01]  /*7a80*/  IADD3 R114, P4, PT, R212, R224.reuse, RZ ;  /* 0x000000e0d4727210 */ /* 0x080fe20007f9e0ff */
[----:B------:R-:W-:Y:S02]  /*7a90*/  VIADD R118, R251, 0xffffff72 ;  /* 0xffffff72fb767836 */ /* 0x000fe40000000000 */
[--C-:B------:R-:W-:Y:S01]  /*7aa0*/  IMAD.X R113, R149, 0x1, R225.reuse, P3 ;  /* 0x0000000195717824 */ /* 0x100fe200018e06e1 */
[----:B------:R-:W-:Y:S02]  /*7ab0*/  IADD3 R116, P3, PT, R214, R224, RZ ;  /* 0x000000e0d6747210 */ /* 0x000fe40007f7e0ff */
[----:B------:R-:W-:Y:S01]  /*7ac0*/  LOP3.LUT R9, R9, 0xff, RZ, 0xc0, !PT ;  /* 0x000000ff09097812 */ /* 0x000fe200078ec0ff */
[----:B------:R-:W-:-:S02]  /*7ad0*/  IMAD.X R115, R213, 0x1, R225, P4 ;  /* 0x00000001d5737824 */ /* 0x000fc400020e06e1 */
[----:B------:R-:W-:Y:S01]  /*7ae0*/  IMAD.X R117, R215, 0x1, R225, P3 ;  /* 0x00000001d7757824 */ /* 0x000fe200018e06e1 */
[----:B------:R-:W-:Y:S02]  /*7af0*/  ISETP.GE.U32.AND P3, PT, R118, 0x7fffff33, PT ;  /* 0x7fffff337600780c */ /* 0x000fe40003f66070 */
[-C--:B------:R-:W-:Y:S01]  /*7b00*/  IADD3 R118, P4, PT, R216, R224.reuse, RZ ;  /* 0x000000e0d8767210 */ /* 0x080fe20007f9e0ff */
[----:B------:R-:W-:Y:S02]  /*7b10*/  IMAD.IADD R9, R75, 0x1, R9 ;  /* 0x000000014b097824 */ /* 0x000fe400078e0209 */
[----:B------:R-:W-:Y:S02]  /*7b20*/  VIADD R75, R251, 0xffffff71 ;  /* 0xffffff71fb4b7836 */ /* 0x000fe40000000000 */
[--C-:B------:R-:W-:Y:S01]  /*7b30*/  IMAD.X R119, R217, 0x1, R225.reuse, P4 ;  /* 0x00000001d9777824 */ /* 0x100fe200020e06e1 */
[----:B------:R-:W-:Y:S01]  /*7b40*/  IADD3 R120, P4, PT, R218, R224, RZ ;  /* 0x000000e0da787210 */ /* 0x000fe20007f9e0ff */
[----:B------:R-:W-:Y:S01]  /*7b50*/  VIADD R122, R251, 0xffffff70 ;  /* 0xffffff70fb7a7836 */ /* 0x000fe20000000000 */
[----:B------:R-:W-:Y:S01]  /*7b60*/  ISETP.GE.U32.AND P6, PT, R75, 0x7fffff32, PT ;  /* 0x7fffff324b00780c */ /* 0x000fe20003fc6070 */
[----:B------:R-:W-:Y:S01]  /*7b70*/  VIADD R124, R251, 0xffffff5e ;  /* 0xffffff5efb7c7836 */ /* 0x000fe20000000000 */
[----:B------:R-:W-:Y:S01]  /*7b80*/  LOP3.LUT R9, R9, 0xffff, RZ, 0xc0, !PT ;  /* 0x0000ffff09097812 */ /* 0x000fe200078ec0ff */
[----:B------:R-:W-:Y:S01]  /*7b90*/  IMAD.X R121, R219, 0x1, R225, P4 ;  /* 0x00000001db797824 */ /* 0x000fe200020e06e1 */
[----:B------:R-:W-:Y:S01]  /*7ba0*/  ISETP.GE.U32.AND P4, PT, R122, 0x7fffff31, PT ;  /* 0x7fffff317a00780c */ /* 0x000fe20003f86070 */
[----:B------:R1:W-:Y:S01]  /*7bb0*/  LDGSTS.E [R249+0x34], desc[UR28][R14.64], !P3 ;  /* 0x000340000ef97fae */ /* 0x0003e2000d9a101c */
[----:B------:R-:W-:Y:S01]  /*7bc0*/  SHF.R.U32.HI R75, RZ, 0xf, R9 ;  /* 0x0000000fff4b7819 */ /* 0x000fe20000011609 */
[----:B------:R-:W-:Y:S01]  /*7bd0*/  VIADD R123, R251, 0xffffff5d ;  /* 0xffffff5dfb7b7836 */ /* 0x000fe20000000000 */
[----:B------:R-:W2:Y:S02]  /*7be0*/  LDC R224, c[0x0][0x3a0] ;  /* 0x0000e800ffe07b82 */ /* 0x000ea40000000800 */
[----:B------:R-:W-:-:S03]  /*7bf0*/  LOP3.LUT P5, RZ, R75, 0x1, RZ, 0xc0, !PT ;  /* 0x000000014bff7812 */ /* 0x000fc600078ac0ff */
[----:B------:R3:W-:Y:S01]  /*7c00*/  LDGSTS.E [R249+0x38], desc[UR28][R16.64], !P6 ;  /* 0x0003800010f97fae */ /* 0x0007e2000f1a101c */
[----:B-1----:R-:W-:-:S03]  /*7c10*/  SHF.R.U32.HI R15, RZ, 0xe, R9 ;  /* 0x0000000eff0f7819 */ /* 0x002fc60000011609 */
[----:B------:R1:W-:Y:S01]  /*7c20*/  LDGSTS.E [R249+0x3c], desc[UR28][R18.64], !P4 ;  /* 0x0003c00012f97fae */ /* 0x0003e2000e1a101c */
[----:B------:R-:W-:-:S05]  /*7c30*/  LOP3.LUT P3, RZ, R15, 0x1, RZ, 0xc0, !PT ;  /* 0x000000010fff7812 */ /* 0x000fca000786c0ff */
[----:B------:R4:W-:Y:S01]  /*7c40*/  LDGSTS.E [R249+0x40], desc[UR28][R20.64], P5 ;  /* 0x0004000014f97fae */ /* 0x0009e2000a9a101c */
[--C-:B---3--:R-:W-:Y:S02]  /*7c50*/  SHF.R.U32.HI R16, RZ, 0xd, R9.reuse ;  /* 0x0000000dff107819 */ /* 0x108fe40000011609 */
[--C-:B------:R-:W-:Y:S02]  /*7c60*/  SHF.R.U32.HI R17, RZ, 0xb, R9.reuse ;  /* 0x0000000bff117819 */ /* 0x100fe40000011609 */
[----:B------:R-:W-:Y:S02]  /*7c70*/  LOP3.LUT P4, RZ, R16, 0x1, RZ, 0xc0, !PT ;  /* 0x0000000110ff7812 */ /* 0x000fe4000788c0ff */
[----:B------:R-:W-:Y:S01]  /*7c80*/  SHF.R.U32.HI R16, RZ, 0xc, R9 ;  /* 0x0000000cff107819 */ /* 0x000fe20000011609 */
[----:B------:R3:W-:Y:S03]  /*7c90*/  LDGSTS.E [R249+0x44], desc[UR28][R22.64], P3 ;  /* 0x0004400016f97fae */ /* 0x0007e600099a101c */
[----:B------:R-:W-:-:S02]  /*7ca0*/  LOP3.LUT P5, RZ, R16, 0x1, RZ, 0xc0, !PT ;  /* 0x0000000110ff7812 */ /* 0x000fc400078ac0ff */
[----:B------:R-:W-:Y:S02]  /*7cb0*/  LOP3.LUT P3, RZ, R17, 0x1, RZ, 0xc0, !PT ;  /* 0x0000000111ff7812 */ /* 0x000fe4000786c0ff */
[--C-:B-1----:R-:W-:Y:S02]  /*7cc0*/  SHF.R.U32.HI R18, RZ, 0xa, R9.reuse ;  /* 0x0000000aff127819 */ /* 0x102fe40000011609 */
[----:B------:R-:W-:Y:S01]  /*7cd0*/  SHF.R.U32.HI R19, RZ, 0x9, R9 ;  /* 0x00000009ff137819 */ /* 0x000fe20000011609 */
[----:B------:R1:W-:Y:S01]  /*7ce0*/  LDGSTS.E [R249+0x48], desc[UR28][R24.64], P4 ;  /* 0x0004800018f97fae */ /* 0x0003e2000a1a101c */
[----:B------:R-:W-:-:S05]  /*7cf0*/  LOP3.LUT P4, RZ, R18, 0x1, RZ, 0xc0, !PT ;  /* 0x0000000112ff7812 */ /* 0x000fca000788c0ff */
[----:B------:R5:W-:Y:S01]  /*7d00*/  LDGSTS.E [R249+0x4c], desc[UR28][R26.64], P5 ;  /* 0x0004c0001af97fae */ /* 0x000be2000a9a101c */
[----:B----4-:R-:W-:-:S03]  /*7d10*/  IADD3 R20, P5, PT, R164, R223, RZ ;  /* 0x000000dfa4147210 */ /* 0x010fc60007fbe0ff */
[----:B------:R4:W-:Y:S01]  /*7d20*/  LDGSTS.E [R249+0x50], desc[UR28][R28.64], P3 ;  /* 0x000500001cf97fae */ /* 0x0009e200099a101c */
[----:B------:R-:W-:Y:S02]  /*7d30*/  LOP3.LUT P3, RZ, R19, 0x1, RZ, 0xc0, !PT ;  /* 0x0000000113ff7812 */ /* 0x000fe4000786c0ff */
[----:B---3--:R-:W-:Y:S01]  /*7d40*/  SHF.R.U32.HI R23, RZ, 0x8, R9 ;  /* 0x00000008ff177819 */ /* 0x008fe20000011609 */
[----:B------:R-:W-:Y:S01]  /*7d50*/  IMAD.X R21, R165, 0x1, R74, P5 ;  /* 0x00000001a5157824 */ /* 0x000fe200028e064a */
[----:B------:R3:W-:Y:S02]  /*7d60*/  LDGSTS.E [R249+0x54], desc[UR28][R30.64], P4 ;  /* 0x000540001ef97fae */ /* 0x0007e4000a1a101c */
[----:B------:R-:W-:Y:S01]  /*7d70*/  LOP3.LUT P5, RZ, R23, 0x1, RZ, 0xc0, !PT ;  /* 0x0000000117ff7812 */ /* 0x000fe200078ac0ff */
[C---:B-1----:R-:W-:Y:S02]  /*7d80*/  VIADD R24, R251.reuse, 0xffffff4d ;  /* 0xffffff4dfb187836 */ /* 0x042fe40000000000 */
[----:B------:R-:W-:-:S04]  /*7d90*/  VIADD R25, R251, 0xffffff4c ;  /* 0xffffff4cfb197836 */ /* 0x000fc80000000000 */
[----:B------:R1:W-:Y:S01]  /*7da0*/  LDGSTS.E [R249+0x58], desc[UR28][R32.64], P3 ;  /* 0x0005800020f97fae */ /* 0x0003e200099a101c */
[----:B------:R-:W-:Y:S01]  /*7db0*/  ISETP.GE.U32.AND P3, PT, R24, 0x7fffff0e, PT ;  /* 0x7fffff0e1800780c */ /* 0x000fe20003f66070 */
[----:B------:R-:W-:Y:S01]  /*7dc0*/  VIADD R24, R251, 0xffffff4e ;  /* 0xffffff4efb187836 */ /* 0x000fe20000000000 */
[----:B------:R-:W-:Y:S01]  /*7dd0*/  ISETP.GE.U32.AND P4, PT, R25, 0x7fffff0d, PT ;  /* 0x7fffff0d1900780c */ /* 0x000fe20003f86070 */
[C---:B------:R-:W-:Y:S02]  /*7de0*/  VIADD R25, R251.reuse, 0xffffff4f ;  /* 0xffffff4ffb197836 */ /* 0x040fe40000000000 */
[----:B------:R1:W-:Y:S01]  /*7df0*/  LDGSTS.E [R249+0x5c], desc[UR28][R34.64], P5 ;  /* 0x0005c00022f97fae */ /* 0x0003e2000a9a101c */
[C---:B-----5:R-:W-:Y:S01]  /*7e00*/  VIADD R26, R251.reuse, 0xffffff48 ;  /* 0xffffff48fb1a7836 */ /* 0x060fe20000000000 */
[----:B------:R-:W-:Y:S01]  /*7e10*/  ISETP.GE.U32.AND P5, PT, R24, 0x7fffff0f, PT ;  /* 0x7fffff0f1800780c */ /* 0x000fe20003fa6070 */
[C---:B------:R-:W-:Y:S01]  /*7e20*/  VIADD R27, R251.reuse, 0xffffff49 ;  /* 0xffffff49fb1b7836 */ /* 0x040fe20000000000 */
[----:B------:R-:W-:Y:S01]  /*7e30*/  SEL R24, RZ, 0x1, P4 ;  /* 0x00000001ff187807 */ /* 0x000fe20002000000 */
[----:B----4-:R-:W-:Y:S01]  /*7e40*/  VIADD R28, R251, 0xffffff4a ;  /* 0xffffff4afb1c7836 */ /* 0x010fe20000000000 */
[----:B------:R-:W-:-:S02]  /*7e50*/  ISETP.GE.U32.AND P4, PT, R25, 0x7fffff10, PT ;  /* 0x7fffff101900780c */ /* 0x000fc40003f86070 */
[----:B------:R-:W-:Y:S01]  /*7e60*/  SEL R25, RZ, 0x1fffe, P3 ;  /* 0x0001fffeff197807 */ /* 0x000fe20001800000 */
[C---:B------:R-:W-:Y:S01]  /*7e70*/  VIADD R29, R251.reuse, 0xffffff4b ;  /* 0xffffff4bfb1d7836 */ /* 0x040fe20000000000 */
[----:B------:R-:W-:Y:S02]  /*7e80*/  ISETP.GE.U32.AND P3, PT, R26, 0x7fffff09, PT ;  /* 0x7fffff091a00780c */ /* 0x000fe40003f66070 */
[----:B------:R-:W-:Y:S02]  /*7e90*/  IADD3 R14, P6, PT, R158, R223, RZ ;  /* 0x000000df9e0e7210 */ /* 0x000fe40007fde0ff */
[----:B------:R-:W-:Y:S01]  /*7ea0*/  SEL R26, RZ, 0x4, P5 ;  /* 0x00000004ff1a7807 */ /* 0x000fe20002800000 */
[----:B---3--:R-:W-:Y:S01]  /*7eb0*/  VIADD R30, R251, 0xffffff44 ;  /* 0xffffff44fb1e7836 */ /* 0x008fe20000000000 */
[----:B------:R-:W-:Y:S02]  /*7ec0*/  ISETP.GE.U32.AND P5, PT, R27, 0x7fffff0a, PT ;  /* 0x7fffff0a1b00780c */ /* 0x000fe40003fa6070 */
[----:B------:R-:W-:Y:S01]  /*7ed0*/  SEL R27, RZ, 0x7fff8, P4 ;  /* 0x0007fff8ff1b7807 */ /* 0x000fe20002000000 */
[----:B------:R-:W-:Y:S01]  /*7ee0*/  VIADD R31, R251, 0xffffff45 ;  /* 0xffffff45fb1f7836 */ /* 0x000fe20000000000 */
[----:B------:R-:W-:Y:S01]  /*7ef0*/  ISETP.GE.U32.AND P4, PT, R28, 0x7fffff0b, PT ;  /* 0x7fffff0b1c00780c */ /* 0x000fe20003f86070 */
[----:B------:R-:W-:Y:S01]  /*7f00*/  IMAD.X R15, R159, 0x1, R74, P6 ;  /* 0x000000019f0f7824 */ /* 0x000fe200030e064a */
[----:B------:R-:W-:Y:S01]  /*7f10*/  SEL R28, RZ, 0x1, P3 ;  /* 0x00000001ff1c7807 */ /* 0x000fe20001800000 */
[----:B-1----:R-:W-:Y:S01]  /*7f20*/  VIADD R32, R251, 0xffffff46 ;  /* 0xffffff46fb207836 */ /* 0x002fe20000000000 */
[----:B------:R-:W-:-:S02]  /*7f30*/  ISETP.GE.U32.AND P3, PT, R29, 0x7fffff0c, PT ;  /* 0x7fffff0c1d00780c */ /* 0x000fc40003f66070 */
[----:B------:R-:W-:Y:S02]  /*7f40*/  IADD3 R16, P6, PT, R160, R223, RZ ;  /* 0x000000dfa0107210 */ /* 0x000fe40007fde0ff */
[----:B------:R-:W-:Y:S01]  /*7f50*/  SEL R29, RZ, 0x1fffe, P5 ;  /* 0x0001fffeff1d7807 */ /* 0x000fe20002800000 */
[C---:B------:R-:W-:Y:S01]  /*7f60*/  VIADD R33, R251.reuse, 0xffffff47 ;  /* 0xffffff47fb217836 */ /* 0x040fe20000000000 */
[----:B------:R-:W-:Y:S02]  /*7f70*/  ISETP.GE.U32.AND P5, PT, R30, 0x7fffff05, PT ;  /* 0x7fffff051e00780c */ /* 0x000fe40003fa6070 */
[----:B------:R-:W-:Y:S01]  /*7f80*/  SEL R30, RZ, 0x4, P4 ;  /* 0x00000004ff1e7807 */ /* 0x000fe20002000000 */
[----:B------:R-:W-:Y:S01]  /*7f90*/  VIADD R34, R251, 0xffffff41 ;  /* 0xffffff41fb227836 */ /* 0x000fe20000000000 */
[----:B------:R-:W-:Y:S01]  /*7fa0*/  ISETP.GE.U32.AND P4, PT, R31, 0x7fffff06, PT ;  /* 0x7fffff061f00780c */ /* 0x000fe20003f86070 */
[----:B------:R-:W-:Y:S01]  /*7fb0*/  IMAD.X R17, R161, 0x1, R74, P6 ;  /* 0x00000001a1117824 */ /* 0x000fe200030e064a */
[----:B------:R-:W-:Y:S01]  /*7fc0*/  SEL R31, RZ, 0x7fff8, P3 ;  /* 0x0007fff8ff1f7807 */ /* 0x000fe20001800000 */
[----:B------:R-:W-:Y:S01]  /*7fd0*/  VIADD R35, R251, 0xffffff42 ;  /* 0xffffff42fb237836 */ /* 0x000fe20000000000 */
[----:B------:R-:W-:-:S02]  /*7fe0*/  ISETP.GE.U32.AND P3, PT, R32, 0x7fffff07, PT ;  /* 0x7fffff072000780c */ /* 0x000fc40003f66070 */
[----:B------:R-:W-:Y:S02]  /*7ff0*/  IADD3 R18, P6, PT, R162, R223, RZ ;  /* 0x000000dfa2127210 */ /* 0x000fe40007fde0ff */
[----:B------:R-:W-:Y:S01]  /*8000*/  SEL R32, RZ, 0x1, P5 ;  /* 0x00000001ff207807 */ /* 0x000fe20002800000 */
[----:B------:R-:W-:Y:S01]  /*8010*/  VIADD R75, R251, 0xffffff43 ;  /* 0xffffff43fb4b7836 */ /* 0x000fe20000000000 */
[----:B------:R-:W-:Y:S02]  /*8020*/  ISETP.GE.U32.AND P5, PT, R33, 0x7fffff08, PT ;  /* 0x7fffff082100780c */ /* 0x000fe40003fa6070 */
[----:B------:R-:W-:Y:S01]  /*8030*/  SEL R33, RZ, 0x1fffe, P4 ;  /* 0x0001fffeff217807 */ /* 0x000fe20002000000 */
[----:B------:R-:W-:Y:S01]  /*8040*/  VIADD R122, R251, 0xffffff5c ;  /* 0xffffff5cfb7a7836 */ /* 0x000fe20000000000 */
[----:B------:R-:W-:Y:S01]  /*8050*/  ISETP.GE.U32.AND P4, PT, R34, 0x7fffff02, PT ;  /* 0x7fffff022200780c */ /* 0x000fe20003f86070 */
[----:B------:R-:W-:Y:S01]  /*8060*/  IMAD.X R19, R163, 0x1, R74, P6 ;  /* 0x00000001a3137824 */ /* 0x000fe200030e064a */
[----:B------:R-:W-:-:S02]  /*8070*/  SEL R34, RZ, 0x4, P3 ;  /* 0x00000004ff227807 */ /* 0x000fc40001800000 */
[----:B------:R-:W-:Y:S02]  /*8080*/  ISETP.GE.U32.AND P3, PT, R35, 0x7fffff03, PT ;  /* 0x7fffff032300780c */ /* 0x000fe40003f66070 */
[----:B------:R-:W-:Y:S02]  /*8090*/  IADD3 R22, P6, PT, R166, R223, RZ ;  /* 0x000000dfa6167210 */ /* 0x000fe40007fde0ff */
[----:B------:R-:W-:Y:S02]  /*80a0*/  SEL R35, RZ, 0x7fff8, P5 ;  /* 0x0007fff8ff237807 */ /* 0x000fe40002800000 */
[----:B------:R-:W-:Y:S01]  /*80b0*/  ISETP.GE.U32.AND P5, PT, R75, 0x7fffff04, PT ;  /* 0x7fffff044b00780c */ /* 0x000fe20003fa6070 */
[C---:B------:R-:W-:Y:S01]  /*80c0*/  VIADD R125, R251.reuse, 0xffffff5f ;  /* 0xffffff5ffb7d7836 */ /* 0x040fe20000000000 */
[----:B------:R-:W-:Y:S01]  /*80d0*/  SEL R75, RZ, 0x1fffe, P4 ;  /* 0x0001fffeff4b7807 */ /* 0x000fe20002000000 */
[----:B------:R-:W-:Y:S01]  /*80e0*/  VIADD R126, R251, 0xffffff58 ;  /* 0xffffff58fb7e7836 */ /* 0x000fe20000000000 */
[----:B------:R-:W-:Y:S01]  /*80f0*/  ISETP.GE.U32.AND P4, PT, R122, 0x7fffff1d, PT ;  /* 0x7fffff1d7a00780c */ /* 0x000fe20003f86070 */
[----:B------:R-:W-:Y:S01]  /*8100*/  IMAD.X R23, R167, 0x1, R74, P6 ;  /* 0x00000001a7177824 */ /* 0x000fe200030e064a */
[----:B------:R-:W-:Y:S01]  /*8110*/  SEL R122, RZ, 0x4, P3 ;  /* 0x00000004ff7a7807 */ /* 0x000fe20001800000 */
[C---:B------:R-:W-:Y:S01]  /*8120*/  VIADD R128, R251.reuse, 0xffffff5a ;  /* 0xffffff5afb807836 */ /* 0x040fe20000000000 */
[----:B------:R-:W-:Y:S01]  /*8130*/  ISETP.GE.U32.AND P3, PT, R124, 0x7fffff1f, PT ;  /* 0x7fffff1f7c00780c */ /* 0x000fe20003f66070 */
[----:B------:R-:W-:Y:S01]  /*8140*/  VIADD R127, R251, 0xffffff59 ;  /* 0xffffff59fb7f7836 */ /* 0x000fe20000000000 */
[----:B------:R-:W-:Y:S01]  /*8150*/  ISETP.GE.U32.AND P6, PT, R123, 0x7fffff1e, PT ;  /* 0x7fffff1e7b00780c */ /* 0x000fe20003fc6070 */
[C---:B------:R-:W-:Y:S01]  /*8160*/  VIADD R129, R251.reuse, 0xffffff5b ;  /* 0xffffff5bfb817836 */ /* 0x040fe20000000000 */
[----:B------:R-:W-:Y:S01]  /*8170*/  SEL R123, RZ, 0x7fff8, P5 ;  /* 0x0007fff8ff7b7807 */ /* 0x000fe20002800000 */
[----:B------:R-:W-:Y:S01]  /*8180*/  VIADD R130, R251, 0xffffff54 ;  /* 0xffffff54fb827836 */ /* 0x000fe20000000000 */
[----:B------:R-:W-:-:S02]  /*8190*/  SEL R124, RZ, 0x1, P4 ;  /* 0x00000001ff7c7807 */ /* 0x000fc40002000000 */
[----:B------:R-:W-:Y:S02]  /*81a0*/  ISETP.GE.U32.AND P5, PT, R125, 0x7fffff20, PT ;  /* 0x7fffff207d00780c */ /* 0x000fe40003fa6070 */
[----:B------:R-:W-:Y:S01]  /*81b0*/  ISETP.GE.U32.AND P4, PT, R126, 0x7fffff19, PT ;  /* 0x7fffff197e00780c */ /* 0x000fe20003f86070 */
[C---:B------:R-:W-:Y:S01]  /*81c0*/  VIADD R132, R251.reuse, 0xffffff56 ;  /* 0xffffff56fb847836 */ /* 0x040fe20000000000 */
[----:B------:R-:W-:Y:S01]  /*81d0*/  SEL R126, RZ, 0x4, P3 ;  /* 0x00000004ff7e7807 */ /* 0x000fe20001800000 */
[----:B------:R-:W-:Y:S01]  /*81e0*/  VIADD R131, R251, 0xffffff55 ;  /* 0xffffff55fb837836 */ /* 0x000fe20000000000 */
[----:B------:R-:W-:Y:S02]  /*81f0*/  SEL R125, RZ, 0x1fffe, P6 ;  /* 0x0001fffeff7d7807 */ /* 0x000fe40003000000 */
[----:B------:R-:W-:Y:S02]  /*8200*/  ISETP.GE.U32.AND P3, PT, R128, 0x7fffff1b, PT ;  /* 0x7fffff1b8000780c */ /* 0x000fe40003f66070 */
[----:B------:R-:W-:Y:S01]  /*8210*/  ISETP.GE.U32.AND P6, PT, R127, 0x7fffff1a, PT ;  /* 0x7fffff1a7f00780c */ /* 0x000fe20003fc6070 */
[C---:B------:R-:W-:Y:S01]  /*8220*/  VIADD R133, R251.reuse, 0xffffff57 ;  /* 0xffffff57fb857836 */ /* 0x040fe20000000000 */
[----:B------:R-:W-:Y:S01]  /*8230*/  SEL R127, RZ, 0x7fff8, P5 ;  /* 0x0007fff8ff7f7807 */ /* 0x000fe20002800000 */
[----:B------:R-:W-:Y:S01]  /*8240*/  VIADD R134, R251, 0xffffff50 ;  /* 0xffffff50fb867836 */ /* 0x000fe20000000000 */
[----:B------:R-:W-:-:S02]  /*8250*/  SEL R128, RZ, 0x1, P4 ;  /* 0x00000001ff807807 */ /* 0x000fc40002000000 */
[----:B------:R-:W-:Y:S02]  /*8260*/  ISETP.GE.U32.AND P5, PT, R129, 0x7fffff1c, PT ;  /* 0x7fffff1c8100780c */ /* 0x000fe40003fa6070 */
[----:B------:R-:W-:Y:S01]  /*8270*/  ISETP.GE.U32.AND P4, PT, R130, 0x7fffff15, PT ;  /* 0x7fffff158200780c */ /* 0x000fe20003f86070 */
[----:B------:R-:W-:Y:S01]  /*8280*/  VIADD R135, R251, 0xffffff51 ;  /* 0xffffff51fb877836 */ /* 0x000fe20000000000 */
[----:B------:R-:W-:Y:S01]  /*8290*/  SEL R130, RZ, 0x4, P3 ;  /* 0x00000004ff827807 */ /* 0x000fe20001800000 */
[----:B------:R-:W-:Y:S01]  /*82a0*/  IMAD.IADD R24, R24, 0x1, R25 ;  /* 0x0000000118187824 */ /* 0x000fe200078e0219 */
[----:B------:R-:W-:Y:S02]  /*82b0*/  SEL R129, RZ, 0x1fffe, P6 ;  /* 0x0001fffeff817807 */ /* 0x000fe40003000000 */
[----:B------:R-:W-:Y:S02]  /*82c0*/  ISETP.GE.U32.AND P3, PT, R132, 0x7fffff17, PT ;  /* 0x7fffff178400780c */ /* 0x000fe40003f66070 */
[----:B------:R-:W-:Y:S01]  /*82d0*/  ISETP.GE.U32.AND P6, PT, R131, 0x7fffff16, PT ;  /* 0x7fffff168300780c */ /* 0x000fe20003fc6070 */
[----:B------:R-:W-:Y:S01]  /*82e0*/  VIADD R136, R251, 0xffffff52 ;  /* 0xffffff52fb887836 */ /* 0x000fe20000000000 */
[----:B------:R-:W-:-:S02]  /*82f0*/  SEL R131, RZ, 0x7fff8, P5 ;  /* 0x0007fff8ff837807 */ /* 0x000fc40002800000 */
[----:B------:R-:W-:Y:S02]  /*8300*/  SEL R132, RZ, 0x1, P4 ;  /* 0x00000001ff847807 */ /* 0x000fe40002000000 */
[----:B------:R-:W-:Y:S02]  /*8310*/  ISETP.GE.U32.AND P5, PT, R133, 0x7fffff18, PT ;  /* 0x7fffff188500780c */ /* 0x000fe40003fa6070 */
[----:B------:R-:W-:Y:S01]  /*8320*/  ISETP.GE.U32.AND P4, PT, R134, 0x7fffff11, PT ;  /* 0x7fffff118600780c */ /* 0x000fe20003f86070 */
[----:B------:R-:W-:Y:S01]  /*8330*/  VIADD R138, R251, 0xffffff40 ;  /* 0xffffff40fb8a7836 */ /* 0x000fe20000000000 */
[----:B------:R-:W-:Y:S01]  /*8340*/  SEL R134, RZ, 0x4, P3 ;  /* 0x00000004ff867807 */ /* 0x000fe20001800000 */
[----:B------:R-:W-:Y:S01]  /*8350*/  IMAD.IADD R28, R28, 0x1, R29 ;  /* 0x000000011c1c7824 */ /* 0x000fe200078e021d */
[----:B------:R-:W-:Y:S02]  /*8360*/  ISETP.GE.U32.AND P3, PT, R135, 0x7fffff12, PT ;  /* 0x7fffff128700780c */ /* 0x000fe40003f66070 */
[----:B------:R-:W-:-:S02]  /*8370*/  LOP3.LUT R24, R24, 0x3, RZ, 0xc0, !PT ;  /* 0x0000000318187812 */ /* 0x000fc400078ec0ff */
[----:B------:R-:W-:Y:S01]  /*8380*/  SEL R135, RZ, 0x7fff8, P5 ;  /* 0x0007fff8ff877807 */ /* 0x000fe20002800000 */
[----:B------:R-:W-:Y:S01]  /*8390*/  VIADD R137, R251, 0xffffff53 ;  /* 0xffffff53fb897836 */ /* 0x000fe20000000000 */
[----:B------:R-:W-:Y:S02]  /*83a0*/  ISETP.GE.U32.AND P5, PT, R136, 0x7fffff13, PT ;  /* 0x7fffff138800780c */ /* 0x000fe40003fa6070 */
[----:B------:R-:W-:Y:S02]  /*83b0*/  SEL R136, RZ, 0x1, P4 ;  /* 0x00000001ff887807 */ /* 0x000fe40002000000 */
[----:B------:R-:W-:Y:S02]  /*83c0*/  SEL R25, RZ, 0x1fffe, P3 ;  /* 0x0001fffeff197807 */ /* 0x000fe40001800000 */
[----:B------:R-:W-:Y:S02]  /*83d0*/  IADD3 R24, PT, PT, R24, R27, R26 ;  /* 0x0000001b18187210 */ /* 0x000fe40007ffe01a */
[----:B------:R-:W-:-:S02]  /*83e0*/  ISETP.GE.U32.AND P3, PT, R138, 0x7fffff01, PT ;  /* 0x7fffff018a00780c */ /* 0x000fc40003f66070 */
[----:B------:R-:W-:Y:S02]  /*83f0*/  LOP3.LUT R28, R28, 0x3, RZ, 0xc0, !PT ;  /* 0x000000031c1c7812 */ /* 0x000fe400078ec0ff */
[----:B------:R-:W-:Y:S01]  /*8400*/  SHF.R.U32.HI R26, RZ, 0x7, R9 ;  /* 0x00000007ff1a7819 */ /* 0x000fe20000011609 */
[----:B------:R-:W-:Y:S01]  /*8410*/  IMAD.IADD R25, R136, 0x1, R25 ;  /* 0x0000000188197824 */ /* 0x000fe200078e0219 */
[----:B------:R-:W-:Y:S02]  /*8420*/  SEL R27, RZ, 0x4, P5 ;  /* 0x00000004ff1b7807 */ /* 0x000fe40002800000 */
[----:B------:R-:W-:Y:S02]  /*8430*/  ISETP.GE.U32.AND P4, PT, R137, 0x7fffff14, PT ;  /* 0x7fffff148900780c */ /* 0x000fe40003f86070 */
[----:B------:R-:W-:Y:S02]  /*8440*/  SEL R29, RZ, 0x1, P3 ;  /* 0x00000001ff1d7807 */ /* 0x000fe40001800000 */
[----:B------:R-:W-:-:S02]  /*8450*/  IADD3 R28, PT, PT, R28, R31, R30 ;  /* 0x0000001f1c1c7210 */ /* 0x000fc40007ffe01e */
[----:B------:R-:W-:Y:S02]  /*8460*/  LOP3.LUT P5, RZ, R26, 0x1, RZ, 0xc0, !PT ;  /* 0x000000011aff7812 */ /* 0x000fe400078ac0ff */
[----:B------:R-:W-:Y:S01]  /*8470*/  SHF.R.U32.HI R30, RZ, 0x6, R9 ;  /* 0x00000006ff1e7819 */ /* 0x000fe20000011609 */
[----:B------:R-:W-:Y:S01]  /*8480*/  IMAD.IADD R29, R29, 0x1, R75 ;  /* 0x000000011d1d7824 */ /* 0x000fe200078e024b */
[----:B------:R-:W-:Y:S02]  /*8490*/  SEL R26, RZ, 0x7fff8, P4 ;  /* 0x0007fff8ff1a7807 */ /* 0x000fe40002000000 */
[----:B------:R-:W-:Y:S02]  /*84a0*/  LOP3.LUT P4, RZ, R30, 0x1, RZ, 0xc0, !PT ;  /* 0x000000011eff7812 */ /* 0x000fe4000788c0ff */
[----:B------:R-:W-:Y:S01]  /*84b0*/  LOP3.LUT R25, R25, 0x3, RZ, 0xc0, !PT ;  /* 0x0000000319197812 */ /* 0x000fe200078ec0ff */
[----:B------:R-:W-:Y:S01]  /*84c0*/  IMAD.IADD R32, R32, 0x1, R33 ;  /* 0x0000000120207824 */ /* 0x000fe200078e0221 */
[----:B------:R-:W-:Y:S01]  /*84d0*/  SEL R133, RZ, 0x1fffe, P6 ;  /* 0x0001fffeff857807 */ /* 0x000fe20003000000 */
[----:B------:R-:W-:Y:S01]  /*84e0*/  IMAD.IADD R128, R128, 0x1, R129 ;  /* 0x0000000180807824 */ /* 0x000fe200078e0281 */
[----:B------:R-:W-:Y:S01]  /*84f0*/  IADD3 R25, PT, PT, R25, R26, R27 ;  /* 0x0000001a19197210 */ /* 0x000fe20007ffe01b */
[----:B------:R1:W-:Y:S01]  /*8500*/  LDGSTS.E [R249+0x60], desc[UR28][R36.64], P5 ;  /* 0x0006000024f97fae */ /* 0x0003e2000a9a101c */
[----:B------:R-:W-:-:S02]  /*8510*/  LOP3.LUT R29, R29, 0x3, RZ, 0xc0, !PT ;  /* 0x000000031d1d7812 */ /* 0x000fc400078ec0ff */
[----:B------:R-:W-:Y:S01]  /*8520*/  SHF.R.U32.HI R26, RZ, 0x5, R9 ;  /* 0x00000005ff1a7819 */ /* 0x000fe20000011609 */
[----:B------:R-:W-:Y:S01]  /*8530*/  IMAD.IADD R132, R132, 0x1, R133 ;  /* 0x0000000184847824 */ /* 0x000fe200078e0285 */
[----:B------:R-:W-:Y:S01]  /*8540*/  LOP3.LUT R32, R32, 0x3, RZ, 0xc0, !PT ;  /* 0x0000000320207812 */ /* 0x000fe200078ec0ff */
[----:B------:R-:W-:Y:S01]  /*8550*/  LDGSTS.E [R249+0x64], desc[UR28][R38.64], P4 ;  /* 0x0006400026f97fae */ /* 0x000fe2000a1a101c */
[----:B------:R-:W-:Y:S02]  /*8560*/  IADD3 R29, PT, PT, R29, R123, R122 ;  /* 0x0000007b1d1d7210 */ /* 0x000fe40007ffe07a */
[----:B------:R-:W-:Y:S02]  /*8570*/  LOP3.LUT P5, RZ, R26, 0x1, RZ, 0xc0, !PT ;  /* 0x000000011aff7812 */ /* 0x000fe400078ac0ff */
[----:B------:R-:W-:Y:S02]  /*8580*/  LOP3.LUT R128, R128, 0x3, RZ, 0xc0, !PT ;  /* 0x0000000380807812 */ /* 0x000fe400078ec0ff */
[----:B------:R-:W-:Y:S01]  /*8590*/  SHF.R.U32.HI R27, RZ, 0x4, R9 ;  /* 0x00000004ff1b7819 */ /* 0x000fe20000011609 */
[----:B------:R-:W-:Y:S01]  /*85a0*/  IMAD.SHL.U32 R28, R28, 0x100, RZ ;  /* 0x000001001c1c7824 */ /* 0x000fe200078e00ff */
[----:B------:R-:W-:-:S02]  /*85b0*/  IADD3 R32, PT, PT, R32, R35, R34 ;  /* 0x0000002320207210 */ /* 0x000fc40007ffe022 */
[----:B------:R-:W-:Y:S01]  /*85c0*/  LOP3.LUT R29, R29, 0xf, RZ, 0xc0, !PT ;  /* 0x0000000f1d1d7812 */ /* 0x000fe200078ec0ff */
[----:B------:R-:W-:Y:S01]  /*85d0*/  IMAD.IADD R124, R124, 0x1, R125 ;  /* 0x000000017c7c7824 */ /* 0x000fe200078e027d */
[----:B------:R-:W-:Y:S02]  /*85e0*/  LOP3.LUT R132, R132, 0x3, RZ, 0xc0, !PT ;  /* 0x0000000384847812 */ /* 0x000fe400078ec0ff */
[----:B------:R-:W-:Y:S01]  /*85f0*/  IADD3 R128, PT, PT, R128, R131, R130 ;  /* 0x0000008380807210 */ /* 0x000fe20007ffe082 */
[----:B------:R3:W-:Y:S01]  /*8600*/  LDGSTS.E [R249+0x68], desc[UR28][R40.64], P5 ;  /* 0x0006800028f97fae */ /* 0x0007e2000a9a101c */
[----:B------:R-:W-:Y:S01]  /*8610*/  LOP3.LUT P4, RZ, R27, 0x1, RZ, 0xc0, !PT ;  /* 0x000000011bff7812 */ /* 0x000fe2000788c0ff */
[----:B------:R-:W-:Y:S01]  /*8620*/  IMAD R29, R32, 0x10, R29 ;  /* 0x00000010201d7824 */ /* 0x000fe200078e021d */
[----:B------:R-:W-:Y:S01]  /*8630*/  IADD3 R132, PT, PT, R132, R135, R134 ;  /* 0x0000008784847210 */ /* 0x000fe20007ffe086 */
[----:B------:R-:W-:Y:S01]  /*8640*/  IMAD.SHL.U32 R128, R128, 0x100, RZ ;  /* 0x0000010080807824 */ /* 0x000fe200078e00ff */
[----:B------:R-:W-:-:S02]  /*8650*/  LOP3.LUT R25, R25, 0xf, RZ, 0xc0, !PT ;  /* 0x0000000f19197812 */ /* 0x000fc400078ec0ff */
[----:B------:R-:W-:Y:S02]  /*8660*/  LOP3.LUT R28, R28, 0xf00, RZ, 0xe2, !PT ;  /* 0x00000f001c1c7812 */ /* 0x000fe400078ee2ff */
[----:B------:R-:W-:Y:S02]  /*8670*/  SHF.R.U32.HI R26, RZ, 0x3, R9 ;  /* 0x00000003ff1a7819 */ /* 0x000fe40000011609 */
[----:B------:R-:W-:Y:S01]  /*8680*/  LOP3.LUT R124, R124, 0x3, RZ, 0xc0, !PT ;  /* 0x000000037c7c7812 */ /* 0x000fe200078ec0ff */
[----:B------:R-:W-:Y:S01]  /*8690*/  IMAD R25, R132, 0x10, R25 ;  /* 0x0000001084197824 */ /* 0x000fe200078e0219 */
[----:B------:R-:W-:Y:S01]  /*86a0*/  LOP3.LUT P5, RZ, R26, 0x1, RZ, 0xc0, !PT ;  /* 0x000000011aff7812 */ /* 0x000fe200078ac0ff */
[----:B------:R-:W-:Y:S01]  /*86b0*/  IMAD R24, R24, 0x1000, R28 ;  /* 0x0000100018187824 */ /* 0x000fe200078e021c */
[----:B------:R-:W-:Y:S01]  /*86c0*/  LOP3.LUT R29, R29, 0xff, RZ, 0xc0, !PT ;  /* 0x000000ff1d1d7812 */ /* 0x000fe200078ec0ff */
[----:B------:R-:W-:Y:S01]  /*86d0*/  LDGSTS.E [R249+0x6c], desc[UR28][R42.64], P4 ;  /* 0x0006c0002af97fae */ /* 0x000fe2000a1a101c */
[----:B------:R-:W-:-:S02]  /*86e0*/  IADD3 R124, PT, PT, R124, R127, R126 ;  /* 0x0000007f7c7c7210 */ /* 0x000fc40007ffe07e */
[----:B------:R-:W-:Y:S02]  /*86f0*/  LOP3.LUT R128, R128, 0xf00, RZ, 0xe2, !PT ;  /* 0x00000f0080807812 */ /* 0x000fe400078ee2ff */
[----:B------:R-:W-:Y:S01]  /*8700*/  SHF.R.U32.HI R26, RZ, 0x2, R9 ;  /* 0x00000002ff1a7819 */ /* 0x000fe20000011609 */
[----:B------:R-:W-:Y:S01]  /*8710*/  IMAD.IADD R29, R24, 0x1, R29 ;  /* 0x00000001181d7824 */ /* 0x000fe200078e021d */
[----:B------:R-:W-:Y:S01]  /*8720*/  LOP3.LUT R25, R25, 0xff, RZ, 0xc0, !PT ;  /* 0x000000ff19197812 */ /* 0x000fe200078ec0ff */
[----:B------:R-:W-:Y:S01]  /*8730*/  IMAD R124, R124, 0x1000, R128 ;  /* 0x000010007c7c7824 */ /* 0x000fe200078e0280 */
[----:B------:R-:W-:Y:S01]  /*8740*/  LOP3.LUT P4, RZ, R26, 0x1, RZ, 0xc0, !PT ;  /* 0x000000011aff7812 */ /* 0x000fe2000788c0ff */
[----:B------:R4:W-:Y:S01]  /*8750*/  LDGSTS.E [R249+0x70], desc[UR28][R44.64], P5 ;  /* 0x000700002cf97fae */ /* 0x0009e2000a9a101c */
[----:B------:R-:W-:Y:S01]  /*8760*/  IADD3 R24, P6, PT, R168, R223, RZ ;  /* 0x000000dfa8187210 */ /* 0x000fe20007fde0ff */
[----:B------:R-:W-:-:S04]  /*8770*/  IMAD.IADD R75, R124, 0x1, R25 ;  /* 0x000000017c4b7824 */ /* 0x000fc800078e0219 */
[--C-:B------:R-:W-:Y:S01]  /*8780*/  IMAD.X R25, R169, 0x1, R74.reuse, P6 ;  /* 0x00000001a9197824 */ /* 0x100fe200030e064a */
[-C--:B------:R-:W-:Y:S02]  /*8790*/  IADD3 R26, P6, PT, R170, R223.reuse, RZ ;  /* 0x000000dfaa1a7210 */ /* 0x080fe40007fde0ff */
[----:B------:R-:W-:Y:S02]  /*87a0*/  SHF.R.U32.HI R9, RZ, 0x1, R9 ;  /* 0x00000001ff097819 */ /* 0x000fe40000011609 */
[----:B------:R-:W-:Y:S01]  /*87b0*/  PRMT R75, R29, 0x5410, R75 ;  /* 0x000054101d4b7816 */ /* 0x000fe2000000004b */
[----:B------:R-:W-:Y:S01]  /*87c0*/  IMAD.X R27, R171, 0x1, R74, P6 ;  /* 0x00000001ab1b7824 */ /* 0x000fe200030e064a */
[----:B------:R5:W-:Y:S01]  /*87d0*/  LDGSTS.E [R249+0x74], desc[UR28][R46.64], P4 ;  /* 0x000740002ef97fae */ /* 0x000be2000a1a101c */
[----:B------:R-:W-:Y:S02]  /*87e0*/  IADD3 R30, P6, PT, R174, R223, RZ ;  /* 0x000000dfae1e7210 */ /* 0x000fe40007fde0ff */
[----:B------:R-:W-:-:S02]  /*87f0*/  LOP3.LUT P4, RZ, R9, 0x1, RZ, 0xc0, !PT ;  /* 0x0000000109ff7812 */ /* 0x000fc4000788c0ff */
[----:B------:R-:W-:Y:S01]  /*8800*/  SHF.R.U64 R9, R75, 0x1f, RZ ;  /* 0x0000001f4b097819 */ /* 0x000fe200000012ff */
[--C-:B------:R-:W-:Y:S01]  /*8810*/  IMAD.X R31, R175, 0x1, R74.reuse, P6 ;  /* 0x00000001af1f7824 */ /* 0x100fe200030e064a */
[-C--:B------:R-:W-:Y:S02]  /*8820*/  IADD3 R28, P5, PT, R172, R223.reuse, RZ ;  /* 0x000000dfac1c7210 */ /* 0x080fe40007fbe0ff */
[----:B------:R-:W-:Y:S02]  /*8830*/  LOP3.LUT P6, RZ, R9, 0x1, RZ, 0xc0, !PT ;  /* 0x0000000109ff7812 */ /* 0x000fe400078cc0ff */
[----:B------:R-:W-:Y:S01]  /*8840*/  SHF.R.U64 R9, R75, 0x1e, RZ ;  /* 0x0000001e4b097819 */ /* 0x000fe200000012ff */
[--C-:B------:R-:W-:Y:S01]  /*8850*/  IMAD.X R29, R173, 0x1, R74.reuse, P5 ;  /* 0x00000001ad1d7824 */ /* 0x100fe200028e064a */
[----:B------:R-:W-:Y:S02]  /*8860*/  IADD3 R32, P5, PT, R176, R223, RZ ;  /* 0x000000dfb0207210 */ /* 0x000fe40007fbe0ff */
[----:B------:R-:W-:Y:S01]  /*8870*/  SHF.R.U64 R34, R75, 0x1d, RZ ;  /* 0x0000001d4b227819 */ /* 0x000fe200000012ff */
[----:B------:R-:W-:Y:S01]  /*8880*/  LDGSTS.E [R249+0x78], desc[UR28][R48.64], P4 ;  /* 0x0007800030f97fae */ /* 0x000fe2000a1a101c */
[----:B------:R-:W-:Y:S01]  /*8890*/  LOP3.LUT P4, RZ, R9, 0x1, RZ, 0xc0, !PT ;  /* 0x0000000109ff7812 */ /* 0x000fe2000788c0ff */
[----:B------:R-:W-:Y:S01]  /*88a0*/  IMAD.X R33, R177, 0x1, R74, P5 ;  /* 0x00000001b1217824 */ /* 0x000fe200028e064a */
[----:B------:R-:W-:Y:S01]  /*88b0*/  SHF.R.U64 R9, R75, 0x1c, RZ ;  /* 0x0000001c4b097819 */ /* 0x000fe200000012ff */
[----:B------:R2:W-:Y:S01]  /*88c0*/  LDGSTS.E [R249+0x7c], desc[UR28][R50.64], !P0 ;  /* 0x0007c00032f97fae */ /* 0x0005e2000c1a101c */
[----:B------:R-:W-:-:S02]  /*88d0*/  LOP3.LUT P5, RZ, R34, 0x1, RZ, 0xc0, !PT ;  /* 0x0000000122ff7812 */ /* 0x000fc400078ac0ff */
[----:B------:R-:W-:Y:S01]  /*88e0*/  LOP3.LUT P0, RZ, R9, 0x1, RZ, 0xc0, !PT ;  /* 0x0000000109ff7812 */ /* 0x000fe2000780c0ff */
[----:B------:R-:W-:Y:S01]  /*88f0*/  LDGSTS.E [R249+0x80], desc[UR28][R52.64], P6 ;  /* 0x0008000034f97fae */ /* 0x000fe2000b1a101c */
[----:B------:R-:W-:Y:S02]  /*8900*/  IADD3 R34, P6, PT, R178, R223, RZ ;  /* 0x000000dfb2227210 */ /* 0x000fe40007fde0ff */
[C---:B------:R-:W-:Y:S02]  /*8910*/  SHF.R.U64 R9, R75.reuse, 0x1b, RZ ;  /* 0x0000001b4b097819 */ /* 0x040fe400000012ff */
[----:B-1----:R-:W-:Y:S01]  /*8920*/  SHF.R.U64 R36, R75, 0x1a, RZ ;  /* 0x0000001a4b247819 */ /* 0x002fe200000012ff */
[----:B------:R-:W-:Y:S01]  /*8930*/  IMAD.X R35, R179, 0x1, R74, P6 ;  /* 0x00000001b3237824 */ /* 0x000fe200030e064a */
[----:B------:R-:W-:Y:S01]  /*8940*/  LOP3.LUT P6, RZ, R9, 0x1, RZ, 0xc0, !PT ;  /* 0x0000000109ff7812 */ /* 0x000fe200078cc0ff */
[----:B------:R1:W-:Y:S01]  /*8950*/  LDGSTS.E [R249+0x84], desc[UR28][R54.64], P4 ;  /* 0x0008400036f97fae */ /* 0x0003e2000a1a101c */
[----:B------:R-:W-:-:S02]  /*8960*/  SHF.R.U64 R9, R75, 0x19, RZ ;  /* 0x000000194b097819 */ /* 0x000fc400000012ff */
[----:B------:R-:W-:Y:S01]  /*8970*/  LOP3.LUT P4, RZ, R36, 0x1, RZ, 0xc0, !PT ;  /* 0x0000000124ff7812 */ /* 0x000fe2000788c0ff */
[----:B------:R1:W-:Y:S01]  /*8980*/  LDGSTS.E [R249+0x88], desc[UR28][R56.64], P5 ;  /* 0x0008800038f97fae */ /* 0x0003e2000a9a101c */
[----:B------:R-:W-:-:S03]  /*8990*/  LOP3.LUT P5, RZ, R9, 0x1, RZ, 0xc0, !PT ;  /* 0x0000000109ff7812 */ /* 0x000fc600078ac0ff */
[----:B------:R-:W-:Y:S01]  /*89a0*/  LDGSTS.E [R249+0x8c], desc[UR28][R58.64], P0 ;  /* 0x0008c0003af97fae */ /* 0x000fe200081a101c */
[-C--:B------:R-:W-:Y:S02]  /*89b0*/  IADD3 R36, P0, PT, R180, R223.reuse, RZ ;  /* 0x000000dfb4247210 */ /* 0x080fe40007f1e0ff */
[----:B------:R-:W-:Y:S01]  /*89c0*/  SHF.R.U64 R9, R75, 0x18, RZ ;  /* 0x000000184b097819 */ /* 0x000fe200000012ff */
[----:B------:R1:W-:Y:S02]  /*89d0*/  LDGSTS.E [R249+0x90], desc[UR28][R60.64], P6 ;  /* 0x000900003cf97fae */ /* 0x0003e4000b1a101c */
[----:B------:R-:W-:Y:S01]  /*89e0*/  IMAD.X R37, R181, 0x1, R74, P0 ;  /* 0x00000001b5257824 */ /* 0x000fe200000e064a */
[----:B------:R-:W-:Y:S01]  /*89f0*/  LOP3.LUT P0, RZ, R9, 0x1, RZ, 0xc0, !PT ;  /* 0x0000000109ff7812 */ /* 0x000fe2000780c0ff */
[----:B------:R-:W-:Y:S01]  /*8a00*/  LDGSTS.E [R249+0x94], desc[UR28][R62.64], P4 ;  /* 0x000940003ef97fae */ /* 0x000fe2000a1a101c */
[----:B------:R-:W-:Y:S02]  /*8a10*/  SHF.R.U64 R9, R75, 0x17, RZ ;  /* 0x000000174b097819 */ /* 0x000fe400000012ff */
[----:B---3--:R-:W-:Y:S01]  /*8a20*/  IADD3 R40, P4, PT, R184, R223, RZ ;  /* 0x000000dfb8287210 */ /* 0x008fe20007f9e0ff */
[----:B------:R3:W-:Y:S01]  /*8a30*/  LDGSTS.E [R249+0x98], desc[UR28][R64.64], P5 ;  /* 0x0009800040f97fae */ /* 0x0007e2000a9a101c */
[----:B------:R-:W-:-:S02]  /*8a40*/  LOP3.LUT P5, RZ, R9, 0x1, RZ, 0xc0, !PT ;  /* 0x0000000109ff7812 */ /* 0x000fc400078ac0ff */
[----:B------:R-:W-:Y:S01]  /*8a50*/  SHF.R.U64 R9, R75, 0x16, RZ ;  /* 0x000000164b097819 */ /* 0x000fe200000012ff */
[----:B------:R-:W-:-:S03]  /*8a60*/  IMAD.X R41, R185, 0x1, R74, P4 ;  /* 0x00000001b9297824 */ /* 0x000fc600020e064a */
[----:B------:R-:W-:Y:S01]  /*8a70*/  LOP3.LUT P4, RZ, R9, 0x1, RZ, 0xc0, !PT ;  /* 0x0000000109ff7812 */ /* 0x000fe2000788c0ff */
[----:B------:R1:W-:Y:S01]  /*8a80*/  LDGSTS.E [R249+0x9c], desc[UR28][R66.64], P0 ;  /* 0x0009c00042f97fae */ /* 0x0003e200081a101c */
[C---:B----4-:R-:W-:Y:S02]  /*8a90*/  SHF.R.U64 R44, R75.reuse, 0x15, RZ ;  /* 0x000000154b2c7819 */ /* 0x050fe400000012ff */
[----:B------:R-:W-:Y:S02]  /*8aa0*/  SHF.R.U64 R9, R75, 0x14, RZ ;  /* 0x000000144b097819 */ /* 0x000fe400000012ff */
[----:B------:R-:W-:Y:S01]  /*8ab0*/  LOP3.LUT P0, RZ, R44, 0x1, RZ, 0xc0, !PT ;  /* 0x000000012cff7812 */ /* 0x000fe2000780c0ff */
[----:B------:R4:W-:Y:S01]  /*8ac0*/  LDGSTS.E [R249+0xa0], desc[UR28][R72.64], P5 ;  /* 0x000a000048f97fae */ /* 0x0009e2000a9a101c */
[----:B------:R-:W-:Y:S02]  /*8ad0*/  LOP3.LUT P5, RZ, R9, 0x1, RZ, 0xc0, !PT ;  /* 0x0000000109ff7812 */ /* 0x000fe400078ac0ff */
[----:B------:R-:W-:-:S03]  /*8ae0*/  SHF.R.U64 R9, R75, 0x13, RZ ;  /* 0x000000134b097819 */ /* 0x000fc600000012ff */
[----:B------:R1:W-:Y:S01]  /*8af0*/  LDGSTS.E [R249+0xa4], desc[UR28][R76.64], P4 ;  /* 0x000a40004cf97fae */ /* 0x0003e2000a1a101c */
[----:B------:R-:W-:Y:S02]  /*8b00*/  LOP3.LUT P4, RZ, R9, 0x1, RZ, 0xc0, !PT ;  /* 0x0000000109ff7812 */ /* 0x000fe4000788c0ff */
[C---:B------:R-:W-:Y:S02]  /*8b10*/  SHF.R.U64 R9, R75.reuse, 0x12, RZ ;  /* 0x000000124b097819 */ /* 0x040fe400000012ff */
[----:B-----5:R-:W-:Y:S01]  /*8b20*/  SHF.R.U64 R46, R75, 0x11, RZ ;  /* 0x000000114b2e7819 */ /* 0x020fe200000012ff */
[----:B------:R1:W-:Y:S01]  /*8b30*/  LDGSTS.E [R249+0xa8], desc[UR28][R78.64], P0 ;  /* 0x000a80004ef97fae */ /* 0x0003e200081a101c */
[----:B------:R-:W-:Y:S02]  /*8b40*/  LOP3.LUT P0, RZ, R9, 0x1, RZ, 0xc0, !PT ;  /* 0x0000000109ff7812 */ /* 0x000fe4000780c0ff */
[----:B------:R-:W-:Y:S01]  /*8b50*/  SHF.R.U64 R9, R75, 0x10, RZ ;  /* 0x000000104b097819 */ /* 0x000fe200000012ff */
[----:B------:R1:W-:Y:S01]  /*8b60*/  LDGSTS.E [R249+0xac], desc[UR28][R80.64], P5 ;  /* 0x000ac00050f97fae */ /* 0x0003e2000a9a101c */
[----:B------:R-:W-:-:S03]  /*8b70*/  LOP3.LUT P5, RZ, R46, 0x1, RZ, 0xc0, !PT ;  /* 0x000000012eff7812 */ /* 0x000fc600078ac0ff */
[----:B------:R1:W-:Y:S01]  /*8b80*/  LDGSTS.E [R249+0xb0], desc[UR28][R82.64], P4 ;  /* 0x000b000052f97fae */ /* 0x0003e2000a1a101c */
[----:B------:R-:W-:Y:S02]  /*8b90*/  LOP3.LUT P4, RZ, R9, 0x1, RZ, 0xc0, !PT ;  /* 0x0000000109ff7812 */ /* 0x000fe4000788c0ff */
[----:B------:R-:W-:-:S03]  /*8ba0*/  SHF.R.U64 R9, R75, 0xf, RZ ;  /* 0x0000000f4b097819 */ /* 0x000fc600000012ff */
[----:B------:R1:W-:Y:S01]  /*8bb0*/  LDGSTS.E [R249+0xb4], desc[UR28][R84.64], P0 ;  /* 0x000b400054f97fae */ /* 0x0003e200081a101c */
[----:B------:R-:W-:Y:S02]  /*8bc0*/  LOP3.LUT P0, RZ, R9, 0x1, RZ, 0xc0, !PT ;  /* 0x0000000109ff7812 */ /* 0x000fe4000780c0ff */
[----:B------:R-:W-:Y:S01]  /*8bd0*/  SHF.R.U64 R9, R75, 0xe, RZ ;  /* 0x0000000e4b097819 */ /* 0x000fe200000012ff */
[----:B------:R3:W-:Y:S04]  /*8be0*/  LDGSTS.E [R249+0xb8], desc[UR28][R86.64], P5 ;  /* 0x000b800056f97fae */ /* 0x0007e8000a9a101c */
[----:B------:R3:W-:Y:S01]  /*8bf0*/  LDGSTS.E [R249+0xbc], desc[UR28][R88.64], P4 ;  /* 0x000bc00058f97fae */ /* 0x0007e2000a1a101c */
[----:B--2---:R-:W-:Y:S02]  /*8c00*/  IADD3 R50, P4, PT, R194, R223, RZ ;  /* 0x000000dfc2327210 */ /* 0x004fe40007f9e0ff */
[----:B------:R-:W-:-:S02]  /*8c10*/  LOP3.LUT P5, RZ, R9, 0x1, RZ, 0xc0, !PT ;  /* 0x0000000109ff7812 */ /* 0x000fc400078ac0ff */
[----:B------:R-:W-:Y:S01]  /*8c20*/  SHF.R.U64 R9, R75, 0xd, RZ ;  /* 0x0000000d4b097819 */ /* 0x000fe200000012ff */
[----:B------:R-:W-:Y:S01]  /*8c30*/  IMAD.X R51, R195, 0x1, R74, P4 ;  /* 0x00000001c3337824 */ /* 0x000fe200020e064a */
[----:B-1----:R-:W-:Y:S01]  /*8c40*/  SHF.R.U64 R54, R75, 0xc, RZ ;  /* 0x0000000c4b367819 */ /* 0x002fe200000012ff */
[----:B------:R1:W-:Y:S01]  /*8c50*/  LDGSTS.E [R249+0xc0], desc[UR28][R90.64], P0 ;  /* 0x000c00005af97fae */ /* 0x0003e200081a101c */
[----:B------:R-:W-:Y:S02]  /*8c60*/  LOP3.LUT P4, RZ, R9, 0x1, RZ, 0xc0, !PT ;  /* 0x0000000109ff7812 */ /* 0x000fe4000788c0ff */
[----:B------:R-:W-:Y:S02]  /*8c70*/  SHF.R.U64 R9, R75, 0xb, RZ ;  /* 0x0000000b4b097819 */ /* 0x000fe400000012ff */
[----:B------:R-:W-:-:S03]  /*8c80*/  LOP3.LUT P0, RZ, R54, 0x1, RZ, 0xc0, !PT ;  /* 0x0000000136ff7812 */ /* 0x000fc6000780c0ff */
[----:B------:R1:W-:Y:S01]  /*8c90*/  LDGSTS.E [R249+0xc4], desc[UR28][R92.64], P5 ;  /* 0x000c40005cf97fae */ /* 0x0003e2000a9a101c */
[----:B------:R-:W-:Y:S02]  /*8ca0*/  LOP3.LUT P5, RZ, R9, 0x1, RZ, 0xc0, !PT ;  /* 0x0000000109ff7812 */ /* 0x000fe400078ac0ff */
[----:B------:R-:W-:-:S03]  /*8cb0*/  SHF.R.U64 R9, R75, 0xa, RZ ;  /* 0x0000000a4b097819 */ /* 0x000fc600000012ff */
[----:B------:R1:W-:Y:S01]  /*8cc0*/  LDGSTS.E [R249+0xc8], desc[UR28][R94.64], P4 ;  /* 0x000c80005ef97fae */ /* 0x0003e2000a1a101c */
[----:B------:R-:W-:Y:S01]  /*8cd0*/  LOP3.LUT P4, RZ, R9, 0x1, RZ, 0xc0, !PT ;  /* 0x0000000109ff7812 */ /* 0x000fe2000788c0ff */
[----:B------:R-:W2:Y:S01]  /*8ce0*/  S2R R225, SR_TID.X ;  /* 0x0000000000e17919 */ /* 0x000ea20000002100 */
[----:B------:R-:W-:Y:S02]  /*8cf0*/  IADD3 R38, P6, PT, R182, R223, RZ ;  /* 0x000000dfb6267210 */ /* 0x000fe40007fde0ff */
[C---:B------:R-:W-:Y:S01]  /*8d00*/  SHF.R.U64 R9, R75.reuse, 0x9, RZ ;  /* 0x000000094b097819 */ /* 0x040fe200000012ff */
[----:B------:R1:W-:Y:S01]  /*8d10*/  LDGSTS.E [R249+0xcc], desc[UR28][R96.64], P0 ;  /* 0x000cc00060f97fae */ /* 0x0003e200081a101c */
[----:B------:R-:W-:Y:S01]  /*8d20*/  SHF.R.U64 R56, R75, 0x8, RZ ;  /* 0x000000084b387819 */ /* 0x000fe200000012ff */
[----:B------:R-:W-:Y:S01]  /*8d30*/  IMAD.X R39, R183, 0x1, R74, P6 ;  /* 0x00000001b7277824 */ /* 0x000fe200030e064a */
[----:B------:R-:W-:Y:S01]  /*8d40*/  LOP3.LUT P0, RZ, R9, 0x1, RZ, 0xc0, !PT ;  /* 0x0000000109ff7812 */ /* 0x000fe2000780c0ff */
[----:B------:R1:W-:Y:S01]  /*8d50*/  LDGSTS.E [R249+0xd0], desc[UR28][R98.64], P5 ;  /* 0x000d000062f97fae */ /* 0x0003e2000a9a101c */
[----:B------:R-:W-:-:S02]  /*8d60*/  SHF.R.U64 R9, R75, 0x7, RZ ;  /* 0x000000074b097819 */ /* 0x000fc400000012ff */
[-C--:B------:R-:W-:Y:S01]  /*8d70*/  IADD3 R42, P6, PT, R186, R223.reuse, RZ ;  /* 0x000000dfba2a7210 */ /* 0x080fe20007fde0ff */
[----:B------:R1:W-:Y:S01]  /*8d80*/  LDGSTS.E [R249+0xd4], desc[UR28][R100.64], P4 ;  /* 0x000d400064f97fae */ /* 0x0003e2000a1a101c */
[----:B------:R-:W-:Y:S02]  /*8d90*/  LOP3.LUT P5, RZ, R56, 0x1, RZ, 0xc0, !PT ;  /* 0x0000000138ff7812 */ /* 0x000fe400078ac0ff */
[----:B------:R-:W-:Y:S01]  /*8da0*/  LOP3.LUT P4, RZ, R9, 0x1, RZ, 0xc0, !PT ;  /* 0x0000000109ff7812 */ /* 0x000fe2000788c0ff */
[----:B------:R-:W-:Y:S01]  /*8db0*/  IMAD.X R43, R187, 0x1, R74, P6 ;  /* 0x00000001bb2b7824 */ /* 0x000fe200030e064a */
[----:B------:R-:W-:Y:S02]  /*8dc0*/  IADD3 R44, P6, PT, R188, R223, RZ ;  /* 0x000000dfbc2c7210 */ /* 0x000fe40007fde0ff */
[----:B------:R-:W5:Y:S01]  /*8dd0*/  LDC R188, c[0x0][0x3a0] ;  /* 0x0000e800ffbc7b82 */ /* 0x000f620000000800 */
[----:B------:R-:W-:Y:S01]  /*8de0*/  SHF.R.U64 R9, R75, 0x6, RZ ;  /* 0x000000064b097819 */ /* 0x000fe200000012ff */
[----:B------:R1:W-:Y:S03]  /*8df0*/  LDGSTS.E [R249+0xd8], desc[UR28][R102.64], P0 ;  /* 0x000d800066f97fae */ /* 0x0003e600081a101c */
[----:B------:R-:W-:-:S02]  /*8e00*/  LOP3.LUT P0, RZ, R9, 0x1, RZ, 0xc0, !PT ;  /* 0x0000000109ff7812 */ /* 0x000fc4000780c0ff */
[----:B------:R-:W-:Y:S01]  /*8e10*/  SHF.R.U64 R9, R75, 0x5, RZ ;  /* 0x000000054b097819 */ /* 0x000fe200000012ff */
[----:B------:R1:W-:Y:S04]  /*8e20*/  LDGSTS.E [R249+0xdc], desc[UR28][R104.64], P5 ;  /* 0x000dc00068f97fae */ /* 0x0003e8000a9a101c */
[----:B------:R1:W-:Y:S01]  /*8e30*/  LDGSTS.E [R249+0xe0], desc[UR28][R106.64], P4 ;  /* 0x000e00006af97fae */ /* 0x0003e2000a1a101c */
[----:B------:R-:W-:Y:S02]  /*8e40*/  IADD3 R60, P4, PT, R204, R223, RZ ;  /* 0x000000dfcc3c7210 */ /* 0x000fe40007f9e0ff */
[----:B------:R-:W-:Y:S02]  /*8e50*/  LOP3.LUT P5, RZ, R9, 0x1, RZ, 0xc0, !PT ;  /* 0x0000000109ff7812 */ /* 0x000fe400078ac0ff */
[----:B------:R-:W-:Y:S01]  /*8e60*/  SHF.R.U64 R9, R75, 0x4, RZ ;  /* 0x000000044b097819 */ /* 0x000fe200000012ff */
[----:B------:R-:W-:Y:S01]  /*8e70*/  IMAD.X R61, R205, 0x1, R74, P4 ;  /* 0x00000001cd3d7824 */ /* 0x000fe200020e064a */
[----:B--2---:R-:W-:Y:S01]  /*8e80*/  LOP3.LUT R225, R225, 0x3f, RZ, 0xc0, !PT ;  /* 0x0000003fe1e17812 */ /* 0x004fe200078ec0ff */
[----:B------:R-:W-:Y:S01]  /*8e90*/  VIADD R224, R224, 0xffffff80 ;  /* 0xffffff80e0e07836 */ /* 0x000fe20000000000 */
[----:B------:R-:W-:Y:S01]  /*8ea0*/  LOP3.LUT P4, RZ, R9, 0x1, RZ, 0xc0, !PT ;  /* 0x0000000109ff7812 */ /* 0x000fe2000788c0ff */
[----:B------:R1:W-:Y:S01]  /*8eb0*/  LDGSTS.E [R249+0xe4], desc[UR28][R108.64], P0 ;  /* 0x000e40006cf97fae */ /* 0x0003e200081a101c */
[----:B---3--:R-:W-:-:S02]  /*8ec0*/  SHF.R.U64 R64, R75, 0x3, RZ ;  /* 0x000000034b407819 */ /* 0x008fc400000012ff */
[----:B------:R-:W-:Y:S01]  /*8ed0*/  ISETP.GE.AND P0, PT, R225, R224, PT ;  /* 0x000000e0e100720c */ /* 0x000fe20003f06270 */
[--C-:B------:R-:W-:Y:S01]  /*8ee0*/  IMAD.X R45, R189, 0x1, R74.reuse, P6 ;  /* 0x00000001bd2d7824 */ /* 0x100fe200030e064a */
[----:B------:R-:W-:Y:S01]  /*8ef0*/  IADD3 R46, P6, PT, R190, R223, RZ ;  /* 0x000000dfbe2e7210 */ /* 0x000fe20007fde0ff */
[----:B-----5:R-:W-:Y:S01]  /*8f00*/  VIADD R188, R188, 0x3f ;  /* 0x0000003fbcbc7836 */ /* 0x020fe20000000000 */
[----:B------:R-:W-:Y:S01]  /*8f10*/  SEL R9, RZ, 0x4, P0 ;  /* 0x00000004ff097807 */ /* 0x000fe20000000000 */
[----:B------:R1:W-:Y:S01]  /*8f20*/  LDGSTS.E [R249+0xe8], desc[UR28][R110.64], P5 ;  /* 0x000e80006ef97fae */ /* 0x0003e2000a9a101c */
[----:B------:R-:W-:Y:S01]  /*8f30*/  LOP3.LUT P0, RZ, R64, 0x1, RZ, 0xc0, !PT ;  /* 0x0000000140ff7812 */ /* 0x000fe2000780c0ff */
[----:B------:R-:W-:Y:S01]  /*8f40*/  IMAD.X R47, R191, 0x1, R74, P6 ;  /* 0x00000001bf2f7824 */ /* 0x000fe200030e064a */
[----:B------:R-:W-:Y:S01]  /*8f50*/  ISETP.GT.AND P5, PT, R188, 0xbf, PT ;  /* 0x000000bfbc00780c */ /* 0x000fe20003fa4270 */
[----:B------:R1:W-:Y:S01]  /*8f60*/  LDGSTS.E [R249+0xec], desc[UR28][R112.64], P4 ;  /* 0x000ec00070f97fae */ /* 0x0003e2000a1a101c */
[----:B------:R-:W-:-:S02]  /*8f70*/  SHF.R.U64 R65, R75, 0x2, RZ ;  /* 0x000000024b417819 */ /* 0x000fc400000012ff */
[-C--:B------:R-:W-:Y:S02]  /*8f80*/  IADD3 R64, P4, PT, R208, R223.reuse, RZ ;  /* 0x000000dfd0407210 */ /* 0x080fe40007f9e0ff */
[-C--:B------:R-:W-:Y:S02]  /*8f90*/  IADD3 R48, P6, PT, R192, R223.reuse, RZ ;  /* 0x000000dfc0307210 */ /* 0x080fe40007fde0ff */
[----:B------:R-:W-:Y:S02]  /*8fa0*/  SHF.R.U64 R75, R75, 0x1, RZ ;  /* 0x000000014b4b7819 */ /* 0x000fe400000012ff */
[----:B------:R-:W-:Y:S01]  /*8fb0*/  SEL R9, R9, RZ, P5 ;  /* 0x000000ff09097207 */ /* 0x000fe20002800000 */
[----:B------:R1:W-:Y:S01]  /*8fc0*/  LDGSTS.E [R249+0xf0], desc[UR28][R114.64], P0 ;  /* 0x000f000072f97fae */ /* 0x0003e200081a101c */
[----:B------:R-:W-:Y:S01]  /*8fd0*/  LOP3.LUT P5, RZ, R65, 0x1, RZ, 0xc0, !PT ;  /* 0x0000000141ff7812 */ /* 0x000fe200078ac0ff */
[--C-:B------:R-:W-:Y:S01]  /*8fe0*/  IMAD.X R65, R209, 0x1, R74.reuse, P4 ;  /* 0x00000001d1417824 */ /* 0x100fe200020e064a */
[----:B------:R-:W-:Y:S01]  /*8ff0*/  LOP3.LUT P4, RZ, R75, 0x1, RZ, 0xc0, !PT ;  /* 0x000000014bff7812 */ /* 0x000fe2000788c0ff */
[----:B------:R-:W-:Y:S01]  /*9000*/  IMAD.X R49, R193, 0x1, R74, P6 ;  /* 0x00000001c1317824 */ /* 0x000fe200030e064a */
[----:B------:R-:W-:-:S02]  /*9010*/  IADD3 R52, P6, PT, R196, R223, RZ ;  /* 0x000000dfc4347210 */ /* 0x000fc40007fde0ff */
[----:B------:R-:W-:-:S03]  /*9020*/  ISETP.NE.U32.AND P0, PT, R9, RZ, PT ;  /* 0x000000ff0900720c */ /* 0x000fc60003f05070 */
[----:B------:R-:W-:Y:S01]  /*9030*/  IMAD.X R53, R197, 0x1, R74, P6 ;  /* 0x00000001c5357824 */ /* 0x000fe200030e064a */
[----:B------:R-:W-:-:S03]  /*9040*/  IADD3 R54, P6, PT, R198, R223, RZ ;  /* 0x000000dfc6367210 */ /* 0x000fc60007fde0ff */
[----:B------:R1:W-:Y:S02]  /*9050*/  LDGSTS.E [R249+0xf4], desc[UR28][R116.64], P5 ;  /* 0x000f400074f97fae */ /* 0x0003e4000a9a101c */
[--C-:B------:R-:W-:Y:S01]  /*9060*/  IMAD.X R55, R199, 0x1, R74.reuse, P6 ;  /* 0x00000001c7377824 */ /* 0x100fe200030e064a */
[----:B------:R-:W-:Y:S01]  /*9070*/  IADD3 R56, P6, PT, R200, R223, RZ ;  /* 0x000000dfc8387210 */ /* 0x000fe20007fde0ff */
[----:B------:R1:W-:Y:S04]  /*9080*/  LDGSTS.E [R249+0xf8], desc[UR28][R118.64], P4 ;  /* 0x000f800076f97fae */ /* 0x0003e8000a1a101c */
[----:B------:R1:W-:Y:S01]  /*9090*/  LDGSTS.E [R249+0xfc], desc[UR28][R120.64], !P3 ;  /* 0x000fc00078f97fae */ /* 0x0003e2000d9a101c */
[----:B------:R-:W-:-:S03]  /*90a0*/  IMAD.X R57, R201, 0x1, R74, P6 ;  /* 0x00000001c9397824 */ /* 0x000fc600030e064a */
[----:B------:R-:W0:Y:S01]  /*90b0*/  LDGDEPBAR ;  /* 0x00000000000079af */ /* 0x000e220000000000 */
[----:B------:R-:W-:-:S03]  /*90c0*/  IADD3 R58, P6, PT, R202, R223, RZ ;  /* 0x000000dfca3a7210 */ /* 0x000fc60007fde0ff */
[----:B------:R1:W-:Y:S04]  /*90d0*/  LDGSTS.E [R247+0x18000], desc[UR28][R4.64], P0 ;  /* 0x1800000004f77fae */ /* 0x0003e800081a101c */
[----:B------:R1:W-:Y:S04]  /*90e0*/  LDGSTS.E [R247+0x18400], desc[UR28][R6.64], P0 ;  /* 0x1840000006f77fae */ /* 0x0003e800081a101c */
[----:B------:R1:W-:Y:S04]  /*90f0*/  LDGSTS.E [R247+0x18800], desc[UR28][R10.64], P0 ;  /* 0x188000000af77fae */ /* 0x0003e800081a101c */
[----:B------:R1:W-:Y:S04]  /*9100*/  LDGSTS.E [R247+0x18c00], desc[UR28][R12.64], P0 ;  /* 0x18c000000cf77fae */ /* 0x0003e800081a101c */
[----:B------:R1:W-:Y:S01]  /*9110*/  LDGSTS.E [R247+0x19000], desc[UR28][R14.64], P0 ;  /* 0x190000000ef77fae */ /* 0x0003e200081a101c */
[----:B------:R-:W-:-:S03]  /*9120*/  IMAD.X R59, R203, 0x1, R74, P6 ;  /* 0x00000001cb3b7824 */ /* 0x000fc600030e064a */
[----:B------:R1:W-:Y:S01]  /*9130*/  LDGSTS.E [R247+0x19400], desc[UR28][R16.64], P0 ;  /* 0x1940000010f77fae */ /* 0x0003e200081a101c */
        /* <DEDUP_REMOVED lines=16> */
[----:B----4-:R-:W-:-:S03]  /*9240*/  IADD3 R72, P6, PT, R220, R223, RZ ;  /* 0x000000dfdc487210 */ /* 0x010fc60007fde0ff */
[----:B------:R1:W-:Y:S04]  /*9250*/  LDGSTS.E [R69+0x18a00], desc[UR28][R42.64], P0 ;  /* 0x18a000002a457fae */ /* 0x0003e800081a101c */
[----:B------:R1:W-:Y:S04]  /*9260*/  LDGSTS.E [R69+0x18e00], desc[UR28][R44.64], P0 ;  /* 0x18e000002c457fae */ /* 0x0003e800081a101c */
[----:B------:R1:W-:Y:S04]  /*9270*/  LDGSTS.E [R69+0x19200], desc[UR28][R46.64], P0 ;  /* 0x192000002e457fae */ /* 0x0003e800081a101c */
[----:B------:R1:W-:Y:S04]  /*9280*/  LDGSTS.E [R69+0x19600], desc[UR28][R48.64], P0 ;  /* 0x1960000030457fae */ /* 0x0003e800081a101c */
[----:B------:R1:W-:Y:S01]  /*9290*/  LDGSTS.E [R69+0x19a00], desc[UR28][R50.64], P0 ;  /* 0x19a0000032457fae */ /* 0x0003e200081a101c */
[----:B------:R-:W-:-:S03]  /*92a0*/  IMAD.X R73, R221, 0x1, R74, P6 ;  /* 0x00000001dd497824 */ /* 0x000fc600030e064a */
[----:B------:R1:W-:Y:S04]  /*92b0*/  LDGSTS.E [R69+0x19e00], desc[UR28][R52.64], P0 ;  /* 0x19e0000034457fae */ /* 0x0003e800081a101c */
[----:B------:R1:W-:Y:S04]  /*92c0*/  LDGSTS.E [R68+0x18300], desc[UR28][R54.64], P0 ;  /* 0x1830000036447fae */ /* 0x0003e800081a101c */
[----:B------:R1:W-:Y:S04]  /*92d0*/  LDGSTS.E [R68+0x18700], desc[UR28][R56.64], P0 ;  /* 0x1870000038447fae */ /* 0x0003e800081a101c */
[----:B------:R1:W-:Y:S04]  /*92e0*/  LDGSTS.E [R68+0x18b00], desc[UR28][R58.64], P0 ;  /* 0x18b000003a447fae */ /* 0x0003e800081a101c */
[----:B------:R1:W-:Y:S04]  /*92f0*/  STL [R1+0x44], R223 ;  /* 0x000044df01007387 */ /* 0x0003e80000100800 */
[----:B------:R1:W-:Y:S04]  /*9300*/  LDGSTS.E [R68+0x18f00], desc[UR28][R60.64], P0 ;  /* 0x18f000003c447fae */ /* 0x0003e800081a101c */
[----:B------:R1:W-:Y:S04]  /*9310*/  LDGSTS.E [R68+0x19300], desc[UR28][R62.64], P0 ;  /* 0x193000003e447fae */ /* 0x0003e800081a101c */
[----:B------:R1:W-:Y:S04]  /*9320*/  LDGSTS.E [R68+0x19700], desc[UR28][R64.64], P0 ;  /* 0x1970000040447fae */ /* 0x0003e800081a101c */
[----:B------:R1:W-:Y:S04]  /*9330*/  LDGSTS.E [R68+0x19b00], desc[UR28][R66.64], P0 ;  /* 0x19b0000042447fae */ /* 0x0003e800081a101c */
[----:B------:R1:W-:Y:S01]  /*9340*/  LDGSTS.E [R68+0x19f00], desc[UR28][R72.64], P0 ;  /* 0x19f0000048447fae */ /* 0x0003e200081a101c */
[----:B------:R-:W-:Y:S01]  /*9350*/  ISETP.GE.AND P0, PT, R188, 0x80, PT ;  /* 0x00000080bc00780c */ /* 0x000fe20003f06270 */
[----:B------:R-:W-:-:S02]  /*9360*/  UMOV UR4, URZ ;  /* 0x000000ff00047c82 */ /* 0x000fc40008000000 */
[----:B------:R-:W0:Y:S01]  /*9370*/  LDGDEPBAR ;  /* 0x00000000000079af */ /* 0x000e220000000000 */
[----:B------:R-:W-:-:S09]  /*9380*/  ISETP.GE.AND P5, PT, R188, 0x40, PT ;  /* 0x00000040bc00780c */ /* 0x000fd20003fa6270 */
[----:B-1----:R-:W-:Y:S05]  /*9390*/  @!P0 BRA `(.L_x_8) ;  /* 0x0000004800f48947 */ /* 0x002fea0003800000 */
[----:B------:R-:W2:Y:S01]  /*93a0*/  LDL R228, [R1+0x38] ;  /* 0x0000380001e47983 */ /* 0x000ea20000100800 */
[----:B------:R-:W-:Y:S01]  /*93b0*/  SHF.R.S32.HI R203, RZ, 0x1f, R248 ;  /* 0x0000001fffcb7819 */ /* 0x000fe200000114f8 */
[----:B------:R-:W1:Y:S02]  /*93c0*/  LDC.64 R6, c[0x0][0x380] ;  /* 0x0000e000ff067b82 */ /* 0x000e640000000a00 */
[----:B------:R-:W3:Y:S04]  /*93d0*/  LDL.LU R226, [R1+0x5c] ;  /* 0x00005c0001e27983 */ /* 0x000ee80000300800 */
[----:B------:R-:W4:Y:S01]  /*93e0*/  LDL.LU R224, [R1+0x60] ;  /* 0x0000600001e07983 */ /* 0x000f220000300800 */
[----:B------:R-:W-:Y:S01]  /*93f0*/  IADD3 R23, P3, PT, R248, R252, RZ ;  /* 0x000000fcf8177210 */ /* 0x000fe20007f7e0ff */
[----:B------:R-:W5:Y:S02]  /*9400*/  LDC.64 R10, c[0x0][0x388] ;  /* 0x0000e200ff0a7b82 */ /* 0x000f640000000a00 */
[----:B------:R-:W5:Y:S04]  /*9410*/  LDL.LU R229, [R1+0x64] ;  /* 0x0000640001e57983 */ /* 0x000f680000300800 */
[----:B------:R-:W5:Y:S04]  /*9420*/  LDL.LU R227, [R1+0x68] ;  /* 0x0000680001e37983 */ /* 0x000f680000300800 */
[----:B------:R-:W5:Y:S04]  /*9430*/  LDL.LU R225, [R1+0x6c] ;  /* 0x00006c0001e17983 */ /* 0x000f680000300800 */
[----:B------:R-:W5:Y:S04]  /*9440*/  LDL.LU R223, [R1+0x70] ;  /* 0x0000700001df7983 */ /* 0x000f680000300800 */
[----:B------:R-:W5:Y:S04]  /*9450*/  LDL.LU R237, [R1+0x74] ;  /* 0x0000740001ed7983 */ /* 0x000f680000300800 */
[----:B------:R-:W5:Y:S04]  /*9460*/  LDL.LU R234, [R1+0x78] ;  /* 0x0000780001ea7983 */ /* 0x000f680000300800 */
[----:B------:R-:W5:Y:S01]  /*9470*/  LDL.LU R235, [R1+0x7c] ;  /* 0x00007c0001eb7983 */ /* 0x000f620000300800 */
[----:B------:R-:W-:-:S03]  /*9480*/  LEA.HI.X.SX32 R26, R252, R203, 0x1, P3 ;  /* 0x000000cbfc1a7211 */ /* 0x000fc600018f0eff */
[----:B------:R-:W5:Y:S04]  /*9490*/  LDL.LU R232, [R1+0x80] ;  /* 0x0000800001e87983 */ /* 0x000f680000300800 */
[----:B------:R-:W5:Y:S04]  /*94a0*/  LDL.LU R233, [R1+0x84] ;  /* 0x0000840001e97983 */ /* 0x000f680000300800 */
[----:B------:R-:W5:Y:S01]  /*94b0*/  LDL.LU R230, [R1+0x88] ;  /* 0x0000880001e67983 */ /* 0x000f620000300800 */
[C---:B--2---:R-:W-:Y:S02]  /*94c0*/  IADD3 R20, P0, PT, R248.reuse, R228, RZ ;  /* 0x000000e4f8147210 */ /* 0x044fe40007f1e0ff */
[----:B---3--:R-:W-:-:S02]  /*94d0*/  IADD3 R17, P6, PT, R248, R226, RZ ;  /* 0x000000e2f8117210 */ /* 0x008fc40007fde0ff */
[-C--:B------:R-:W-:Y:S02]  /*94e0*/  LEA.HI.X.SX32 R25, R228, R203.reuse, 0x1, P0 ;  /* 0x000000cbe4197211 */ /* 0x080fe400000f0eff */
[----:B----4-:R-:W-:Y:S01]  /*94f0*/  IADD3 R16, P4, PT, R248, R224, RZ ;  /* 0x000000e0f8107210 */ /* 0x010fe20007f9e0ff */
[----:B------:R-:W2:Y:S01]  /*9500*/  LDL.LU R228, [R1+0x8c] ;  /* 0x00008c0001e47983 */ /* 0x000ea20000300800 */
[----:B------:R-:W-:Y:S02]  /*9510*/  LEA.HI.X.SX32 R24, R226, R203, 0x1, P6 ;  /* 0x000000cbe2187211 */ /* 0x000fe400030f0eff */
[----:B-----5:R-:W-:Y:S01]  /*9520*/  IADD3 R15, P3, PT, R248, R229, RZ ;  /* 0x000000e5f80f7210 */ /* 0x020fe20007f7e0ff */
[----:B------:R-:W3:Y:S01]  /*9530*/  LDL.LU R226, [R1+0x90] ;  /* 0x0000900001e27983 */ /* 0x000ee20000300800 */
[----:B------:R-:W-:Y:S02]  /*9540*/  LEA.HI.X.SX32 R22, R224, R203, 0x1, P4 ;  /* 0x000000cbe0167211 */ /* 0x000fe400020f0eff */
[----:B------:R-:W-:Y:S01]  /*9550*/  IADD3 R14, P0, PT, R248, R227, RZ ;  /* 0x000000e3f80e7210 */ /* 0x000fe20007f1e0ff */
[----:B------:R-:W4:Y:S01]  /*9560*/  LDL.LU R224, [R1+0x94] ;  /* 0x0000940001e07983 */ /* 0x000f220000300800 */
[----:B------:R-:W-:-:S02]  /*9570*/  LEA.HI.X.SX32 R21, R229, R203, 0x1, P3 ;  /* 0x000000cbe5157211 */ /* 0x000fc400018f0eff */
[C---:B------:R-:W-:Y:S01]  /*9580*/  IADD3 R252, P6, PT, R248.reuse, R225, RZ ;  /* 0x000000e1f8fc7210 */ /* 0x040fe20007fde0ff */
[----:B------:R-:W5:Y:S01]  /*9590*/  LDL.LU R231, [R1+0x98] ;  /* 0x0000980001e77983 */ /* 0x000f620000300800 */
[----:B------:R-:W-:Y:S02]  /*95a0*/  LEA.HI.X.SX32 R19, R227, R203, 0x1, P0 ;  /* 0x000000cbe3137211 */ /* 0x000fe400000f0eff */
[----:B------:R-:W-:Y:S01]  /*95b0*/  IADD3 R13, P4, PT, R248, R223, RZ ;  /* 0x000000dff80d7210 */ /* 0x000fe20007f9e0ff */
[----:B------:R-:W5:Y:S01]  /*95c0*/  LDL.LU R229, [R1+0x9c] ;  /* 0x00009c0001e57983 */ /* 0x000f620000300800 */
[----:B------:R-:W-:-:S03]  /*95d0*/  LEA.HI.X.SX32 R18, R225, R203, 0x1, P6 ;  /* 0x000000cbe1127211 */ /* 0x000fc600030f0eff */
[----:B------:R-:W5:Y:S01]  /*95e0*/  LDL.LU R227, [R1+0xa0] ;  /* 0x0000a00001e37983 */ /* 0x000f620000300800 */
[----:B------:R-:W-:-:S03]  /*95f0*/  LEA.HI.X.SX32 R251, R223, R203, 0x1, P4 ;  /* 0x000000cbdffb7211 */ /* 0x000fc600020f0eff */
[----:B------:R-:W5:Y:S04]  /*9600*/  LDL.LU R225, [R1+0xa4] ;  /* 0x0000a40001e17983 */ /* 0x000f680000300800 */
        /* <DEDUP_REMOVED lines=10> */
[----:B------:R-:W5:Y:S01]  /*96b0*/  LDL.LU R155, [R1+0xd0] ;  /* 0x0000d000019b7983 */ /* 0x000f620000300800 */
[----:B------:R-:W-:-:S02]  /*96c0*/  IADD3 R12, P3, PT, R248, R237, RZ ;  /* 0x000000edf80c7210 */ /* 0x000fc40007f7e0ff */
[C---:B------:R-:W-:Y:S02]  /*96d0*/  IADD3 R244, P6, PT, R248.reuse, R235, RZ ;  /* 0x000000ebf8f47210 */ /* 0x040fe40007fde0ff */
[----:B------:R-:W-:Y:S02]  /*96e0*/  LEA.HI.X.SX32 R249, R237, R203, 0x1, P3 ;  /* 0x000000cbedf97211 */ /* 0x000fe400018f0eff */
[C---:B------:R-:W-:Y:S02]  /*96f0*/  IADD3 R246, P0, PT, R248.reuse, R234, RZ ;  /* 0x000000eaf8f67210 */ /* 0x040fe40007f1e0ff */
[C---:B------:R-:W-:Y:S02]  /*9700*/  IADD3 R242, P4, PT, R248.reuse, R232, RZ ;  /* 0x000000e8f8f27210 */ /* 0x040fe40007f9e0ff */
[----:B------:R-:W-:Y:S02]  /*9710*/  IADD3 R240, P3, PT, R248, R233, RZ ;  /* 0x000000e9f8f07210 */ /* 0x000fe40007f7e0ff */
[----:B------:R-:W-:-:S02]  /*9720*/  LEA.HI.X.SX32 R245, R235, R203, 0x1, P6 ;  /* 0x000000cbebf57211 */ /* 0x000fc400030f0eff */
[-C--:B------:R-:W-:Y:S02]  /*9730*/  LEA.HI.X.SX32 R247, R234, R203.reuse, 0x1, P0 ;  /* 0x000000cbeaf77211 */ /* 0x080fe400000f0eff */
[-C--:B------:R-:W-:Y:S02]  /*9740*/  LEA.HI.X.SX32 R243, R232, R203.reuse, 0x1, P4 ;  /* 0x000000cbe8f37211 */ /* 0x080fe400020f0eff */
[----:B------:R-:W-:Y:S02]  /*9750*/  LEA.HI.X.SX32 R241, R233, R203, 0x1, P3 ;  /* 0x000000cbe9f17211 */ /* 0x000fe400018f0eff */
[----:B------:R-:W-:-:S04]  /*9760*/  IADD3 R238, P0, PT, R248, R230, RZ ;  /* 0x000000e6f8ee7210 */ /* 0x000fc80007f1e0ff */
[-C--:B------:R-:W-:Y:S02]  /*9770*/  LEA.HI.X.SX32 R239, R230, R203.reuse, 0x1, P0 ;  /* 0x000000cbe6ef7211 */ /* 0x080fe400000f0eff */
[C---:B--2---:R-:W-:Y:S02]  /*9780*/  IADD3 R236, P6, PT, R248.reuse, R228, RZ ;  /* 0x000000e4f8ec7210 */ /* 0x044fe40007fde0ff */
[C---:B---3--:R-:W-:Y:S02]  /*9790*/  IADD3 R234, P4, PT, R248.reuse, R226, RZ ;  /* 0x000000e2f8ea7210 */ /* 0x048fe40007f9e0ff */
[----:B----4-:R-:W-:Y:S02]  /*97a0*/  IADD3 R232, P3, PT, R248, R224, RZ ;  /* 0x000000e0f8e87210 */ /* 0x010fe40007f7e0ff */
[-C--:B------:R-:W-:Y:S02]  /*97b0*/  LEA.HI.X.SX32 R237, R228, R203.reuse, 0x1, P6 ;  /* 0x000000cbe4ed7211 */ /* 0x080fe400030f0eff */
[----:B------:R-:W-:-:S02]  /*97c0*/  LEA.HI.X.SX32 R235, R226, R203, 0x1, P4 ;  /* 0x000000cbe2eb7211 */ /* 0x000fc400020f0eff */
[----:B------:R-:W-:Y:S02]  /*97d0*/  LEA.HI.X.SX32 R233, R224, R203, 0x1, P3 ;  /* 0x000000cbe0e97211 */ /* 0x000fe400018f0eff */
[C---:B-----5:R-:W-:Y:S02]  /*97e0*/  IADD3 R228, P6, PT, R248.reuse, R229, RZ ;  /* 0x000000e5f8e47210 */ /* 0x060fe40007fde0ff */
[C---:B------:R-:W-:Y:S02]  /*97f0*/  IADD3 R226, P4, PT, R248.reuse, R227, RZ ;  /* 0x000000e3f8e27210 */ /* 0x040fe40007f9e0ff */
[C---:B------:R-:W-:Y:S02]  /*9800*/  IADD3 R224, P3, PT, R248.reuse, R225, RZ ;  /* 0x000000e1f8e07210 */ /* 0x040fe40007f7e0ff */
[----:B------:R-:W-:Y:S02]  /*9810*/  IADD3 R230, P0, PT, R248, R231, RZ ;  /* 0x000000e7f8e67210 */ /* 0x000fe40007f1e0ff */
[----:B------:R-:W-:-:S02]  /*9820*/  LEA.HI.X.SX32 R229, R229, R203, 0x1, P6 ;  /* 0x000000cbe5e57211 */ /* 0x000fc400030f0eff */
[-C--:B------:R-:W-:Y:S02]  /*9830*/  LEA.HI.X.SX32 R227, R227, R203.reuse, 0x1, P4 ;  /* 0x000000cbe3e37211 */ /* 0x080fe400020f0eff */
[C---:B------:R-:W-:Y:S02]  /*9840*/  IADD3 R220, P6, PT, R248.reuse, R138, RZ ;  /* 0x0000008af8dc7210 */ /* 0x040fe40007fde0ff */
[-C--:B------:R-:W-:Y:S02]  /*9850*/  LEA.HI.X.SX32 R225, R225, R203.reuse, 0x1, P3 ;  /* 0x000000cbe1e17211 */ /* 0x080fe400018f0eff */
[C---:B------:R-:W-:Y:S02]  /*9860*/  IADD3 R218, P4, PT, R248.reuse, R156, RZ ;  /* 0x0000009cf8da7210 */ /* 0x040fe40007f9e0ff */
[----:B------:R-:W-:Y:S02]  /*9870*/  LEA.HI.X.SX32 R231, R231, R203, 0x1, P0 ;  /* 0x000000cbe7e77211 */ /* 0x000fe400000f0eff */
[----:B------:R-:W-:-:S02]  /*9880*/  IADD3 R216, P3, PT, R248, R150, RZ ;  /* 0x00000096f8d87210 */ /* 0x000fc40007f7e0ff */
[----:B------:R-:W-:Y:S02]  /*9890*/  IADD3 R9, P0, PT, R248, R223, RZ ;  /* 0x000000dff8097210 */ /* 0x000fe40007f1e0ff */
[-C--:B------:R-:W-:Y:S02]  /*98a0*/  LEA.HI.X.SX32 R221, R138, R203.reuse, 0x1, P6 ;  /* 0x000000cb8add7211 */ /* 0x080fe400030f0eff */
[-C--:B------:R-:W-:Y:S01]  /*98b0*/  LEA.HI.X.SX32 R219, R156, R203.reuse, 0x1, P4 ;  /* 0x000000cb9cdb7211 */ /* 0x080fe200020f0eff */
[----:B------:R-:W2:Y:S01]  /*98c0*/  LDL.LU R138, [R1+0xe8] ;  /* 0x0000e800018a7983 */ /* 0x000ea20000300800 */
[----:B------:R-:W-:Y:S02]  /*98d0*/  IADD3 R212, P6, PT, R248, R152, RZ ;  /* 0x00000098f8d47210 */ /* 0x000fe40007fde0ff */
[-C--:B------:R-:W-:Y:S02]  /*98e0*/  LEA.HI.X.SX32 R217, R150, R203.reuse, 0x1, P3 ;  /* 0x000000cb96d97211 */ /* 0x080fe400018f0eff */
[----:B------:R-:W-:Y:S01]  /*98f0*/  IADD3 R210, P4, PT, R248, R154, RZ ;  /* 0x0000009af8d27210 */ /* 0x000fe20007f9e0ff */
[----:B------:R-:W3:Y:S01]  /*9900*/  LDL.LU R150, [R1+0xec] ;  /* 0x0000ec0001967983 */ /* 0x000ee20000300800 */
[----:B------:R-:W-:-:S02]  /*9910*/  LEA.HI.X.SX32 R223, R223, R203, 0x1, P0 ;  /* 0x000000cbdfdf7211 */ /* 0x000fc400000f0eff */
[----:B------:R-:W-:Y:S01]  /*9920*/  IADD3 R214, P0, PT, R248, R157, RZ ;  /* 0x0000009df8d67210 */ /* 0x000fe20007f1e0ff */
[----:B------:R-:W4:Y:S01]  /*9930*/  LDL.LU R156, [R1+0xdc] ;  /* 0x0000dc00019c7983 */ /* 0x000f220000300800 */
[-C--:B------:R-:W-:Y:S02]  /*9940*/  LEA.HI.X.SX32 R213, R152, R203.reuse, 0x1, P6 ;  /* 0x000000cb98d57211 */ /* 0x080fe400030f0eff */
[----:B------:R-:W-:Y:S01]  /*9950*/  LEA.HI.X.SX32 R211, R154, R203, 0x1, P4 ;  /* 0x000000cb9ad37211 */ /* 0x000fe200020f0eff */
[----:B------:R-:W5:Y:S01]  /*9960*/  LDL.LU R152, [R1+0xf4] ;  /* 0x0000f40001987983 */ /* 0x000f620000300800 */
[C---:B------:R-:W-:Y:S02]  /*9970*/  IADD3 R208, P3, PT, R248.reuse, R151, RZ ;  /* 0x00000097f8d07210 */ /* 0x040fe40007f7e0ff */
[----:B------:R-:W-:Y:S01]  /*9980*/  IADD3 R204, P6, PT, R248, R153, RZ ;  /* 0x00000099f8cc7210 */ /* 0x000fe20007fde0ff */
[----:B------:R-:W5:Y:S01]  /*9990*/  LDL.LU R154, [R1+0xf8] ;  /* 0x0000f800019a7983 */ /* 0x000f620000300800 */
[----:B------:R-:W-:-:S02]  /*99a0*/  LEA.HI.X.SX32 R215, R157, R203, 0x1, P0 ;  /* 0x000000cb9dd77211 */ /* 0x000fc400000f0eff */
[C---:B------:R-:W-:Y:S01]  /*99b0*/  IADD3 R206, P0, PT, R248.reuse, R139, RZ ;  /* 0x0000008bf8ce7210 */ /* 0x040fe20007f1e0ff */
[----:B------:R-:W5:Y:S01]  /*99c0*/  LDL.LU R157, [R1+0xfc] ;  /* 0x0000fc00019d7983 */ /* 0x000f620000300800 */
[----:B------:R-:W-:Y:S02]  /*99d0*/  IADD3 R202, P4, PT, R248, R155, RZ ;  /* 0x0000009bf8ca7210 */ /* 0x000fe40007f9e0ff */
[-C--:B------:R-:W-:Y:S02]  /*99e0*/  LEA.HI.X.SX32 R209, R151, R203.reuse, 0x1, P3 ;  /* 0x000000cb97d17211 */ /* 0x080fe400018f0eff */
[----:B------:R-:W5:Y:S01]  /*99f0*/  LDL.LU R151, [R1+0xe0] ;  /* 0x0000e00001977983 */ /* 0x000f620000300800 */
[-C--:B------:R-:W-:Y:S02]  /*9a00*/  LEA.HI.X.SX32 R205, R153, R203.reuse, 0x1, P6 ;  /* 0x000000cb99cd7211 */ /* 0x080fe400030f0eff */
[-C--:B------:R-:W-:Y:S01]  /*9a10*/  LEA.HI.X.SX32 R207, R139, R203.reuse, 0x1, P0 ;  /* 0x000000cb8bcf7211 */ /* 0x080fe200000f0eff */
[----:B------:R-:W5:Y:S01]  /*9a20*/  LDL.LU R153, [R1+0x104] ;  /* 0x0001040001997983 */ /* 0x000f620000300800 */
[----:B------:R-:W-:-:S03]  /*9a30*/  LEA.HI.X.SX32 R203, R155, R203, 0x1, P4 ;  /* 0x000000cb9bcb7211 */ /* 0x000fc600020f0eff */
[----:B------:R-:W5:Y:S01]  /*9a40*/  LDL.LU R155, [R1+0x108] ;  /* 0x00010800019b7983 */ /* 0x000f620000300800 */
[----:B------:R-:W-:Y:S01]  /*9a50*/  SHF.R.S32.HI R73, RZ, 0x1f, R250 ;  /* 0x0000001fff497819 */ /* 0x000fe200000114fa */
[----:B------:R-:W-:Y:S01]  /*9a60*/  IMAD R141, R70, 0x3f, RZ ;  /* 0x0000003f468d7824 */ /* 0x000fe200078e02ff */
[----:B------:R-:W-:Y:S01]  /*9a70*/  IADD3 R186, P3, PT, R250, R70, RZ ;  /* 0x00000046faba7210 */ /* 0x000fe20007f7e0ff */
[----:B------:R-:W5:Y:S03]  /*9a80*/  LDL.LU R143, [R1+0x10c] ;  /* 0x00010c00018f7983 */ /* 0x000f660000300800 */
[----:B------:R-:W-:Y:S01]  /*9a90*/  LEA.HI.X.SX32 R185, R70, R73, 0x1, P3 ;  /* 0x0000004946b97211 */ /* 0x000fe200018f0eff */
[----:B------:R-:W5:Y:S01]  /*9aa0*/  LDL.LU R140, [R1+0xe4] ;  /* 0x0000e400018c7983 */ /* 0x000f620000300800 */
[----:B------:R-:W-:-:S03]  /*9ab0*/  IADD3 R200, P3, PT, R250, R141, RZ ;  /* 0x0000008dfac87210 */ /* 0x000fc60007f7e0ff */
[----:B------:R-:W5:Y:S01]  /*9ac0*/  LDL.LU R139, [R1+0x114] ;  /* 0x00011400018b7983 */ /* 0x000f620000300800 */
[----:B------:R-:W-:-:S03]  /*9ad0*/  LEA.HI.X.SX32 R201, R141, R73, 0x1, P3 ;  /* 0x000000498dc97211 */ /* 0x000fc600018f0eff */
[----:B------:R-:W5:Y:S01]  /*9ae0*/  LDL.LU R141, [R1+0x118] ;  /* 0x00011800018d7983 */ /* 0x000f620000300800 */
[C---:B--2---:R-:W-:Y:S02]  /*9af0*/  IADD3 R198, P4, PT, R250.reuse, R138, RZ ;  /* 0x0000008afac67210 */ /* 0x044fe40007f9e0ff */
[----:B---3--:R-:W-:Y:S02]  /*9b00*/  IADD3 R196, P0, PT, R250, R150, RZ ;  /* 0x00000096fac47210 */ /* 0x008fe40007f1e0ff */
[-C--:B------:R-:W-:Y:S02]  /*9b10*/  LEA.HI.X.SX32 R199, R138, R73.reuse, 0x1, P4 ;  /* 0x000000498ac77211 */ /* 0x080fe400020f0eff */
[----:B----4-:R-:W-:Y:S01]  /*9b20*/  IADD3 R194, P6, PT, R250, R156, RZ ;  /* 0x0000009cfac27210 */ /* 0x010fe20007fde0ff */
[----:B------:R-:W2:Y:S01]  /*9b30*/  LDL.LU R138, [R1+0x11c] ;  /* 0x00011c00018a7983 */ /* 0x000ea20000300800 */
[-C--:B------:R-:W-:Y:S02]  /*9b40*/  LEA.HI.X.SX32 R197, R150, R73.reuse, 0x1, P0 ;  /* 0x0000004996c57211 */ /* 0x080fe400000f0eff */
[----:B-----5:R-:W-:Y:S01]  /*9b50*/  IADD3 R192, P3, PT, R250, R152, RZ ;  /* 0x00000098fac07210 */ /* 0x020fe20007f7e0ff */
[----:B------:R-:W3:Y:S01]  /*9b60*/  LDL.LU R150, [R1+0xf0] ;  /* 0x0000f00001967983 */ /* 0x000ee20000300800 */
[----:B------:R-:W-:-:S02]  /*9b70*/  LEA.HI.X.SX32 R195, R156, R73, 0x1, P6 ;  /* 0x000000499cc37211 */ /* 0x000fc400030f0eff */
[----:B------:R-:W-:Y:S01]  /*9b80*/  IADD3 R190, P4, PT, R250, R154, RZ ;  /* 0x0000009afabe7210 */ /* 0x000fe20007f9e0ff */
[----:B------:R-:W4:Y:S01]  /*9b90*/  LDL.LU R156, [R1+0x124] ;  /* 0x00012400019c7983 */ /* 0x000f220000300800 */
[----:B------:R-:W-:Y:S02]  /*9ba0*/  LEA.HI.X.SX32 R193, R152, R73, 0x1, P3 ;  /* 0x0000004998c17211 */ /* 0x000fe400018f0eff */
[----:B------:R-:W-:Y:S01]  /*9bb0*/  IADD3 R187, P0, PT, R250, R157, RZ ;  /* 0x0000009dfabb7210 */ /* 0x000fe20007f1e0ff */
[----:B------:R-:W5:Y:S01]  /*9bc0*/  LDL.LU R152, [R1+0x128] ;  /* 0x0001280001987983 */ /* 0x000f620000300800 */
[----:B------:R-:W-:Y:S02]  /*9bd0*/  LEA.HI.X.SX32 R191, R154, R73, 0x1, P4 ;  /* 0x000000499abf7211 */ /* 0x000fe400020f0eff */
[----:B------:R-:W-:Y:S01]  /*9be0*/  IADD3 R76, P6, PT, R250, R151, RZ ;  /* 0x00000097fa4c7210 */ /* 0x000fe20007fde0ff */
[----:B------:R-:W5:Y:S01]  /*9bf0*/  LDL.LU R154, [R1+0x12c] ;  /* 0x00012c00019a7983 */ /* 0x000f620000300800 */
        /* <DEDUP_REMOVED lines=9> */
[----:B------:R-:W5:Y:S01]  /*9c90*/  LDL.LU R155, [R1+0x13c] ;  /* 0x00013c00019b7983 */ /* 0x000f620000300800 */
[C---:B------:R-:W-:Y:S02]  /*9ca0*/  IADD3 R82, P0, PT, R250.reuse, R143, RZ ;  /* 0x0000008ffa527210 */ /* 0x040fe40007f1e0ff */
[C---:B------:R-:W-:Y:S01]  /*9cb0*/  IADD3 R84, P6, PT, R250.reuse, R140, RZ ;  /* 0x0000008cfa547210 */ /* 0x040fe20007fde0ff */
[----:B------:R-:W5:Y:S01]  /*9cc0*/  LDL.LU R142, [R1+0x110] ;  /* 0x00011000018e7983 */ /* 0x000f620000300800 */
[C---:B------:R-:W-:Y:S02]  /*9cd0*/  IADD3 R86, P3, PT, R250.reuse, R139, RZ ;  /* 0x0000008bfa567210 */ /* 0x040fe40007f7e0ff */
[----:B------:R-:W-:Y:S02]  /*9ce0*/  LEA.HI.X.SX32 R81, R143, R73, 0x1, P0 ;  /* 0x000000498f517211 */ /* 0x000fe400000f0eff */
[----:B------:R-:W-:Y:S01]  /*9cf0*/  IADD3 R88, P4, PT, R250, R141, RZ ;  /* 0x0000008dfa587210 */ /* 0x000fe20007f9e0ff */
[----:B------:R-:W5:Y:S01]  /*9d00*/  LDL.LU R143, [R1+0x140] ;  /* 0x00014000018f7983 */ /* 0x000f620000300800 */
[----:B------:R-:W-:-:S02]  /*9d10*/  LEA.HI.X.SX32 R83, R140, R73, 0x1, P6 ;  /* 0x000000498c537211 */ /* 0x000fc400030f0eff */
[-C--:B------:R-:W-:Y:S02]  /*9d20*/  LEA.HI.X.SX32 R85, R139, R73.reuse, 0x1, P3 ;  /* 0x000000498b557211 */ /* 0x080fe400018f0eff */
[----:B------:R-:W5:Y:S01]  /*9d30*/  LDL.LU R139, [R1+0x144] ;  /* 0x00014400018b7983 */ /* 0x000f620000300800 */
[----:B------:R-:W-:-:S03]  /*9d40*/  LEA.HI.X.SX32 R87, R141, R73, 0x1, P4 ;  /* 0x000000498d577211 */ /* 0x000fc600020f0eff */
[----:B------:R-:W5:Y:S04]  /*9d50*/  LDL.LU R140, [R1+0x14c] ;  /* 0x00014c00018c7983 */ /* 0x000f680000300800 */
[----:B------:R-:W5:Y:S01]  /*9d60*/  LDL.LU R141, [R1+0x120] ;  /* 0x00012000018d7983 */ /* 0x000f620000300800 */
[C---:B--2---:R-:W-:Y:S02]  /*9d70*/  IADD3 R90, P0, PT, R250.reuse, R138, RZ ;  /* 0x0000008afa5a7210 */ /* 0x044fe40007f1e0ff */
[----:B---3--:R-:W-:Y:S02]  /*9d80*/  IADD3 R92, P6, PT, R250, R150, RZ ;  /* 0x00000096fa5c7210 */ /* 0x008fe40007fde0ff */
[-C--:B------:R-:W-:Y:S02]  /*9d90*/  LEA.HI.X.SX32 R89, R138, R73.reuse, 0x1, P0 ;  /* 0x000000498a597211 */ /* 0x080fe400000f0eff */
[----:B------:R-:W-:-:S02]  /*9da0*/  LEA.HI.X.SX32 R91, R150, R73, 0x1, P6 ;  /* 0x00000049965b7211 */ /* 0x000fc400030f0eff */
[C---:B----4-:R-:W-:Y:S01]  /*9db0*/  IADD3 R94, P3, PT, R250.reuse, R156, RZ ;  /* 0x0000009cfa5e7210 */ /* 0x050fe20007f7e0ff */
[----:B------:R-:W2:Y:S01]  /*9dc0*/  LDL.LU R150, [R1+0x150] ;  /* 0x0001500001967983 */ /* 0x000ea20000300800 */
[----:B-----5:R-:W-:-:S03]  /*9dd0*/  IADD3 R96, P4, PT, R250, R152, RZ ;  /* 0x00000098fa607210 */ /* 0x020fc60007f9e0ff */
[----:B------:R-:W3:Y:S01]  /*9de0*/  LDL.LU R138, [R1+0x158] ;  /* 0x00015800018a7983 */ /* 0x000ee20000300800 */
[----:B------:R-:W-:Y:S02]  /*9df0*/  IADD3 R98, P0, PT, R250, R154, RZ ;  /* 0x0000009afa627210 */ /* 0x000fe40007f1e0ff */
[-C--:B------:R-:W-:Y:S02]  /*9e00*/  LEA.HI.X.SX32 R95, R152, R73.reuse, 0x1, P4 ;  /* 0x00000049985f7211 */ /* 0x080fe400020f0eff */
[----:B------:R-:W-:Y:S01]  /*9e10*/  LEA.HI.X.SX32 R93, R156, R73, 0x1, P3 ;  /* 0x000000499c5d7211 */ /* 0x000fe200018f0eff */
[----:B------:R-:W4:Y:S01]  /*9e20*/  LDL.LU R152, [R1+0x15c] ;  /* 0x00015c0001987983 */ /* 0x000f220000300800 */
[----:B------:R-:W-:Y:S02]  /*9e30*/  IADD3 R100, P6, PT, R250, R157, RZ ;  /* 0x0000009dfa647210 */ /* 0x000fe40007fde0ff */
[----:B------:R-:W-:Y:S02]  /*9e40*/  LEA.HI.X.SX32 R97, R154, R73, 0x1, P0 ;  /* 0x000000499a617211 */ /* 0x000fe400000f0eff */
[C---:B------:R-:W-:Y:S01]  /*9e50*/  IADD3 R102, P3, PT, R250.reuse, R151, RZ ;  /* 0x00000097fa667210 */ /* 0x040fe20007f7e0ff */
[----:B------:R-:W5:Y:S01]  /*9e60*/  LDL.LU R154, [R1+0x160] ;  /* 0x00016000019a7983 */ /* 0x000f620000300800 */
[----:B------:R-:W-:-:S03]  /*9e70*/  IADD3 R104, P4, PT, R250, R153, RZ ;  /* 0x00000099fa687210 */ /* 0x000fc60007f9e0ff */
[----:B------:R-:W5:Y:S01]  /*9e80*/  LDL.LU R156, [R1+0x164] ;  /* 0x00016400019c7983 */ /* 0x000f620000300800 */
[----:B------:R-:W-:Y:S02]  /*9e90*/  LEA.HI.X.SX32 R99, R157, R73, 0x1, P6 ;  /* 0x000000499d637211 */ /* 0x000fe400030f0eff */
[----:B------:R-:W-:Y:S01]  /*9ea0*/  IADD3 R106, P0, PT, R250, R155, RZ ;  /* 0x0000009bfa6a7210 */ /* 0x000fe20007f1e0ff */
[----:B------:R-:W5:Y:S01]  /*9eb0*/  LDL.LU R157, [R1+0x168] ;  /* 0x00016800019d7983 */ /* 0x000f620000300800 */
[-C--:B------:R-:W-:Y:S02]  /*9ec0*/  LEA.HI.X.SX32 R101, R151, R73.reuse, 0x1, P3 ;  /* 0x0000004997657211 */ /* 0x080fe400018f0eff */
[-C--:B------:R-:W-:Y:S01]  /*9ed0*/  LEA.HI.X.SX32 R103, R153, R73.reuse, 0x1, P4 ;  /* 0x0000004999677211 */ /* 0x080fe200020f0eff */
[----:B------:R-:W5:Y:S01]  /*9ee0*/  LDL.LU R151, [R1+0x16c] ;  /* 0x00016c0001977983 */ /* 0x000f620000300800 */
[----:B------:R-:W-:-:S03]  /*9ef0*/  LEA.HI.X.SX32 R105, R155, R73, 0x1, P0 ;  /* 0x000000499b697211 */ /* 0x000fc600000f0eff */
[----:B------:R-:W5:Y:S04]  /*9f00*/  LDL.LU R153, [R1+0x138] ;  /* 0x0001380001997983 */ /* 0x000f680000300800 */
[----:B------:R-:W5:Y:S01]  /*9f10*/  LDL.LU R155, [R1+0x170] ;  /* 0x00017000019b7983 */ /* 0x000f620000300800 */
[C---:B------:R-:W-:Y:S02]  /*9f20*/  IADD3 R110, P3, PT, R250.reuse, R143, RZ ;  /* 0x0000008ffa6e7210 */ /* 0x040fe40007f7e0ff */
[C---:B------:R-:W-:Y:S02]  /*9f30*/  IADD3 R108, P6, PT, R250.reuse, R142, RZ ;  /* 0x0000008efa6c7210 */ /* 0x040fe40007fde0ff */
[C---:B------:R-:W-:Y:S02]  /*9f40*/  IADD3 R112, P4, PT, R250.reuse, R139, RZ ;  /* 0x0000008bfa707210 */ /* 0x040fe40007f9e0ff */
[----:B------:R-:W-:-:S02]  /*9f50*/  IADD3 R114, P0, PT, R250, R140, RZ ;  /* 0x0000008cfa727210 */ /* 0x000fc40007f1e0ff */
[-C--:B------:R-:W-:Y:S02]  /*9f60*/  LEA.HI.X.SX32 R109, R143, R73.reuse, 0x1, P3 ;  /* 0x000000498f6d7211 */ /* 0x080fe400018f0eff */
[-C--:B------:R-:W-:Y:S02]  /*9f70*/  LEA.HI.X.SX32 R107, R142, R73.reuse, 0x1, P6 ;  /* 0x000000498e6b7211 */ /* 0x080fe400030f0eff */
[----:B------:R-:W-:Y:S01]  /*9f80*/  LEA.HI.X.SX32 R111, R139, R73, 0x1, P4 ;  /* 0x000000498b6f7211 */ /* 0x000fe200020f0eff */
[----:B------:R-:W5:Y:S01]  /*9f90*/  LDL.LU R142, [R1+0x178] ;  /* 0x00017800018e7983 */ /* 0x000f620000300800 */
[----:B------:R-:W-:Y:S02]  /*9fa0*/  IADD3 R116, P6, PT, R250, R141, RZ ;  /* 0x0000008dfa747210 */ /* 0x000fe40007fde0ff */
[-C--:B------:R-:W-:Y:S01]  /*9fb0*/  LEA.HI.X.SX32 R113, R140, R73.reuse, 0x1, P0 ;  /* 0x000000498c717211 */ /* 0x080fe200000f0eff */
[----:B------:R-:W5:Y:S01]  /*9fc0*/  LDL.LU R143, [R1+0x17c] ;  /* 0x00017c00018f7983 */ /* 0x000f620000300800 */
[----:B------:R-:W-:-:S03]  /*9fd0*/  LEA.HI.X.SX32 R115, R141, R73, 0x1, P6 ;  /* 0x000000498d737211 */ /* 0x000fc600030f0eff */
[----:B------:R-:W5:Y:S04]  /*9fe0*/  LDL.LU R139, [R1+0x148] ;  /* 0x00014800018b7983 */ /* 0x000f680000300800 */
[----:B------:R-:W5:Y:S01]  /*9ff0*/  LDL.LU R141, [R1+0x180] ;  /* 0x00018000018d7983 */ /* 0x000f620000300800 */
[C---:B--2---:R-:W-:Y:S02]  /*a000*/  IADD3 R118, P3, PT, R250.reuse, R150, RZ ;  /* 0x00000096fa767210 */ /* 0x044fe40007f7e0ff */
[----:B---3--:R-:W-:Y:S02]  /*a010*/  IADD3 R120, P4, PT, R250, R138, RZ ;  /* 0x0000008afa787210 */ /* 0x008fe40007f9e0ff */
[-C--:B------:R-:W-:Y:S02]  /*a020*/  LEA.HI.X.SX32 R117, R150, R73.reuse, 0x1, P3 ;  /* 0x0000004996757211 */ /* 0x080fe400018f0eff */
[----:B------:R-:W-:Y:S01]  /*a030*/  LEA.HI.X.SX32 R119, R138, R73, 0x1, P4 ;  /* 0x000000498a777211 */ /* 0x000fe200020f0eff */
[----:B------:R-:W2:Y:S01]  /*a040*/  LDL.LU R150, [R1+0x184] ;  /* 0x0001840001967983 */ /* 0x000ea20000300800 */
[----:B----4-:R-:W-:-:S02]  /*a050*/  IADD3 R122, P0, PT, R250, R152, RZ ;  /* 0x00000098fa7a7210 */ /* 0x010fc40007f1e0ff */
[----:B-----5:R-:W-:Y:S02]  /*a060*/  IADD3 R124, P3, PT, R250, R154, RZ ;  /* 0x0000009afa7c7210 */ /* 0x020fe40007f7e0ff */
[-C--:B------:R-:W-:Y:S02]  /*a070*/  LEA.HI.X.SX32 R121, R152, R73.reuse, 0x1, P0 ;  /* 0x0000004998797211 */ /* 0x080fe400000f0eff */
[----:B------:R-:W-:Y:S01]  /*a080*/  IADD3 R126, P4, PT, R250, R156, RZ ;  /* 0x0000009cfa7e7210 */ /* 0x000fe20007f9e0ff */
        /* <DEDUP_REMOVED lines=8> */
[C---:B------:R-:W-:Y:S02]  /*a110*/  IADD3 R132, P4, PT, R250.reuse, R153, RZ ;  /* 0x00000099fa847210 */ /* 0x040fe40007f9e0ff */
        /* <DEDUP_REMOVED lines=21> */
[----:B-1----:R-:W-:-:S04]  /*a270*/  IMAD.WIDE.U32 R6, R3, 0xc, R6 ;  /* 0x0000000c03067825 */ /* 0x002fc800078e0006 */
[----:B------:R-:W-:Y:S02]  /*a280*/  IMAD R8, R8, 0xc, RZ ;  /* 0x0000000c08087824 */ /* 0x000fe400078e02ff */
[----:B------:R-:W-:Y:S01]  /*a290*/  IMAD.MOV.U32 R69, RZ, RZ, R6 ;  /* 0x000000ffff457224 */ /* 0x000fe200078e0006 */
[----:B------:R-:W-:Y:S01]  /*a2a0*/  SHF.L.U64.HI R6, R23, 0x2, R26 ;  /* 0x0000000217067819 */ /* 0x000fe2000001021a */
[----:B------:R-:W-:Y:S01]  /*a2b0*/  IMAD.IADD R70, R7, 0x1, R8 ;  /* 0x0000000107467824 */ /* 0x000fe200078e0208 */
[----:B------:R-:W-:Y:S01]  /*a2c0*/  SHF.L.U64.HI R7, R20, 0x2, R25 ;  /* 0x0000000214077819 */ /* 0x000fe20000010219 */
[----:B------:R-:W-:Y:S02]  /*a2d0*/  IMAD.SHL.U32 R8, R23, 0x4, RZ ;  /* 0x0000000417087824 */ /* 0x000fe400078e00ff */
[----:B------:R1:W-:Y:S01]  /*a2e0*/  STL [R1+0x30], R6 ;  /* 0x0000300601007387 */ /* 0x0003e20000100800 */
[----:B------:R-:W-:-:S03]  /*a2f0*/  IADD3 R136, P3, PT, R250, R142, RZ ;  /* 0x0000008efa887210 */ /* 0x000fc60007f7e0ff */
[----:B------:R1:W-:Y:S02]  /*a300*/  STL [R1+0x2c], R8 ;  /* 0x00002c0801007387 */ /* 0x0003e40000100800 */
[----:B-1----:R-:W-:Y:S02]  /*a310*/  IMAD.SHL.U32 R6, R20, 0x4, RZ ;  /* 0x0000000414067824 */ /* 0x002fe400078e00ff */
[----:B------:R1:W-:Y:S01]  /*a320*/  STL [R1+0x28], R7 ;  /* 0x0000280701007387 */ /* 0x0003e20000100800 */
[----:B------:R-:W-:-:S03]  /*a330*/  SHF.L.U64.HI R8, R17, 0x2, R24 ;  /* 0x0000000211087819 */ /* 0x000fc60000010218 */
[----:B------:R1:W-:Y:S01]  /*a340*/  STL [R1+0x24], R6 ;  /* 0x0000240601007387 */ /* 0x0003e20000100800 */
[----:B------:R-:W-:Y:S01]  /*a350*/  LEA.HI.X.SX32 R135, R142, R73, 0x1, P3 ;  /* 0x000000498e877211 */ /* 0x000fe200018f0eff */
[----:B-1----:R-:W-:Y:S02]  /*a360*/  IMAD.SHL.U32 R7, R17, 0x4, RZ ;  /* 0x0000000411077824 */ /* 0x002fe400078e00ff */
[----:B------:R1:W-:Y:S01]  /*a370*/  STL [R1+0x20], R8 ;  /* 0x0000200801007387 */ /* 0x0003e20000100800 */
[----:B------:R-:W-:-:S03]  /*a380*/  SHF.L.U64.HI R6, R16, 0x2, R22 ;  /* 0x0000000210067819 */ /* 0x000fc60000010216 */
[----:B------:R1:W-:Y:S01]  /*a390*/  STL [R1+0x1c], R7 ;  /* 0x00001c0701007387 */ /* 0x0003e20000100800 */
[C---:B------:R-:W-:Y:S02]  /*a3a0*/  IADD3 R138, P4, PT, R250.reuse, R143, RZ ;  /* 0x0000008ffa8a7210 */ /* 0x040fe40007f9e0ff */
[C---:B------:R-:W-:Y:S01]  /*a3b0*/  IADD3 R140, P0, PT, R250.reuse, R139, RZ ;  /* 0x0000008bfa8c7210 */ /* 0x040fe20007f1e0ff */
[----:B------:R1:W-:Y:S01]  /*a3c0*/  STL [R1+0x18], R6 ;  /* 0x0000180601007387 */ /* 0x0003e20000100800 */
[----:B------:R-:W-:Y:S01]  /*a3d0*/  IADD3 R142, P3, PT, R250, R141, RZ ;  /* 0x0000008dfa8e7210 */ /* 0x000fe20007f7e0ff */
[----:B-1----:R-:W-:Y:S01]  /*a3e0*/  IMAD.SHL.U32 R8, R16, 0x4, RZ ;  /* 0x0000000410087824 */ /* 0x002fe200078e00ff */
[----:B------:R-:W-:Y:S02]  /*a3f0*/  SHF.R.S32.HI R5, RZ, 0x1f, R188 ;  /* 0x0000001fff057819 */ /* 0x000fe400000114bc */
[----:B------:R-:W-:Y:S02]  /*a400*/  SHF.L.U64.HI R7, R15, 0x2, R21 ;  /* 0x000000020f077819 */ /* 0x000fe40000010215 */
[----:B------:R1:W-:Y:S01]  /*a410*/  STL [R1+0x14], R8 ;  /* 0x0000140801007387 */ /* 0x0003e20000100800 */
[-C--:B------:R-:W-:Y:S01]  /*a420*/  LEA.HI.X.SX32 R137, R143, R73.reuse, 0x1, P4 ;  /* 0x000000498f897211 */ /* 0x080fe200020f0eff */
[----:B------:R-:W-:Y:S01]  /*a430*/  IMAD.SHL.U32 R6, R15, 0x4, RZ ;  /* 0x000000040f067824 */ /* 0x000fe200078e00ff */
[----:B------:R-:W-:-:S02]  /*a440*/  LEA.HI.X.SX32 R139, R139, R73, 0x1, P0 ;  /* 0x000000498b8b7211 */ /* 0x000fc400000f0eff */
[----:B------:R-:W-:Y:S01]  /*a450*/  LEA.HI.X.SX32 R141, R141, R73, 0x1, P3 ;  /* 0x000000498d8d7211 */ /* 0x000fe200018f0eff */
[----:B------:R1:W-:Y:S01]  /*a460*/  STL [R1+0x10], R7 ;  /* 0x0000100701007387 */ /* 0x0003e20000100800 */
[----:B------:R-:W-:Y:S02]  /*a470*/  LEA.HI R5, R5, R188, RZ, 0x6 ;  /* 0x000000bc05057211 */ /* 0x000fe400078f30ff */
[C---:B-1----:R-:W-:Y:S01]  /*a480*/  SHF.L.U64.HI R8, R14.reuse, 0x2, R19 ;  /* 0x000000020e087819 */ /* 0x042fe20000010213 */
[----:B------:R1:W-:Y:S01]  /*a490*/  STL [R1+0xc], R6 ;  /* 0x00000c0601007387 */ /* 0x0003e20000100800 */
[----:B------:R-:W-:Y:S01]  /*a4a0*/  SHF.R.S32.HI R5, RZ, 0x6, R5 ;  /* 0x00000006ff057819 */ /* 0x000fe20000011405 */
[----:B------:R-:W1:Y:S01]  /*a4b0*/  LDC R188, c[0x0][0x3a0] ;  /* 0x0000e800ffbc7b82 */ /* 0x000e620000000800 */
[----:B------:R-:W-:Y:S01]  /*a4c0*/  IMAD.SHL.U32 R7, R14, 0x4, RZ ;  /* 0x000000040e077824 */ /* 0x000fe200078e00ff */
[----:B------:R-:W-:Y:S01]  /*a4d0*/  STL [R1+0x8], R8 ;  /* 0x0000080801007387 */ /* 0x000fe20000100800 */
[----:B-1----:R-:W-:-:S03]  /*a4e0*/  SHF.L.U64.HI R6, R252, 0x2, R18 ;  /* 0x00000002fc067819 */ /* 0x002fc60000010212 */
[----:B------:R1:W-:Y:S04]  /*a4f0*/  STL [R1+0x4], R7 ;  /* 0x0000040701007387 */ /* 0x0003e80000100800 */
[----:B------:R1:W-:Y:S02]  /*a500*/  STL [R1], R6 ;  /* 0x0000000601007387 */ /* 0x0003e40000100800 */
[C---:B-1----:R-:W-:Y:S01]  /*a510*/  VIADD R7, R5.reuse, 0xfffffffd ;  /* 0xfffffffd05077836 */ /* 0x042fe20000000000 */
[----:B------:R-:W-:-:S05]  /*a520*/  VIMNMX R6, PT, PT, R5, 0x2, !PT ;  /* 0x0000000205067848 */ /* 0x000fca0007fe0100 */
[----:B------:R-:W-:-:S05]  /*a530*/  VIADD R5, R6, 0xffffffff ;  /* 0xffffffff06057836 */ /* 0x000fca0000000000 */
[----:B------:R1:W-:Y:S01]  /*a540*/  STL [R1+0x34], R5 ;  /* 0x0000340501007387 */ /* 0x0003e20000100800 */
[----:B------:R-:W-:Y:S01]  /*a550*/  IMAD.WIDE.U32 R10, R71, 0xc, R10 ;  /* 0x0000000c470a7825 */ /* 0x000fe200078e000a */
[----:B------:R-:W-:-:S03]  /*a560*/  SHF.L.U64.HI R247, R246, 0x2, R247 ;  /* 0x00000002f6f77819 */ /* 0x000fc600000102f7 */
[----:B------:R-:W-:Y:S02]  /*a570*/  IMAD R72, R222, 0xc, RZ ;  /* 0x0000000cde487824 */ /* 0x000fe400078e02ff */
[----:B------:R-:W-:Y:S01]  /*a580*/  VIADD R188, R188, 0xffffff40 ;  /* 0xffffff40bcbc7836 */ /* 0x000fe20000000000 */
[----:B------:R-:W-:Y:S01]  /*a590*/  SHF.L.U64.HI R245, R244, 0x2, R245 ;  /* 0x00000002f4f57819 */ /* 0x000fe200000102f5 */
[----:B------:R-:W-:Y:S01]  /*a5a0*/  IMAD.IADD R72, R11, 0x1, R72 ;  /* 0x000000010b487824 */ /* 0x000fe200078e0248 */
[----:B------:R-:W-:Y:S01]  /*a5b0*/  SHF.L.U64.HI R243, R242, 0x2, R243 ;  /* 0x00000002f2f37819 */ /* 0x000fe200000102f3 */
[----:B------:R-:W-:Y:S01]  /*a5c0*/  IMAD.MOV.U32 R71, RZ, RZ, R10 ;  /* 0x000000ffff477224 */ /* 0x000fe200078e000a */
[----:B------:R-:W-:Y:S01]  /*a5d0*/  SHF.L.U64.HI R241, R240, 0x2, R241 ;  /* 0x00000002f0f17819 */ /* 0x000fe200000102f1 */
[----:B------:R-:W-:Y:S01]  /*a5e0*/  IMAD.MOV.U32 R68, RZ, RZ, R188 ;  /* 0x000000ffff447224 */ /* 0x000fe200078e00bc */
[----:B------:R-:W-:Y:S01]  /*a5f0*/  SHF.L.U64.HI R239, R238, 0x2, R239 ;  /* 0x00000002eeef7819 */ /* 0x000fe200000102ef */
[----:B------:R-:W-:Y:S01]  /*a600*/  IMAD.MOV.U32 R4, RZ, RZ, RZ ;  /* 0x000000ffff047224 */ /* 0x000fe200078e00ff */
[----:B------:R-:W-:Y:S01]  /*a610*/  SHF.L.U64.HI R237, R236, 0x2, R237 ;  /* 0x00000002eced7819 */ /* 0x000fe200000102ed */
[----:B------:R-:W-:Y:S01]  /*a620*/  IMAD.MOV.U32 R3, RZ, RZ, RZ ;  /* 0x000000ffff037224 */ /* 0x000fe200078e00ff */
[----:B------:R-:W-:Y:S01]  /*a630*/  SHF.L.U64.HI R235, R234, 0x2, R235 ;  /* 0x00000002eaeb7819 */ /* 0x000fe200000102eb */
[----:B------:R-:W-:Y:S01]  /*a640*/  IMAD.SHL.U32 R252, R252, 0x4, RZ ;  /* 0x00000004fcfc7824 */ /* 0x000fe200078e00ff */
        /* <DEDUP_REMOVED lines=52> */
[----:B------:R-:W-:-:S02]  /*a990*/  SHF.L.U64.HI R83, R84, 0x2, R83 ;  /* 0x0000000254537819 */ /* 0x000fc40000010253 */
[----:B--2---:R-:W-:-:S04]  /*a9a0*/  IADD3 R144, P4, PT, R250, R150, RZ ;  /* 0x00000096fa907210 */ /* 0x004fc80007f9e0ff */
[-C--:B------:R-:W-:Y:S02]  /*a9b0*/  LEA.HI.X.SX32 R143, R150, R73.reuse, 0x1, P4 ;  /* 0x00000049968f7211 */ /* 0x080fe400020f0eff */
[C---:B---3--:R-:W-:Y:S02]  /*a9c0*/  IADD3 R146, P0, PT, R250.reuse, R152, RZ ;  /* 0x00000098fa927210 */ /* 0x048fe40007f1e0ff */
[----:B----4-:R-:W-:Y:S02]  /*a9d0*/  IADD3 R148, P3, PT, R250, R154, RZ ;  /* 0x0000009afa947210 */ /* 0x010fe40007f7e0ff */
[-C--:B------:R-:W-:Y:S02]  /*a9e0*/  LEA.HI.X.SX32 R145, R152, R73.reuse, 0x1, P0 ;  /* 0x0000004998917211 */ /* 0x080fe400000f0eff */
[----:B------:R-:W-:Y:S02]  /*a9f0*/  LEA.HI.X.SX32 R147, R154, R73, 0x1, P3 ;  /* 0x000000499a937211 */ /* 0x000fe400018f0eff */
[----:B-----5:R-:W-:-:S02]  /*aa00*/  IADD3 R150, P4, PT, R250, R156, RZ ;  /* 0x0000009cfa967210 */ /* 0x020fc40007f9e0ff */
[C---:B------:R-:W-:Y:S02]  /*aa10*/  IADD3 R152, P0, PT, R250.reuse, R151, RZ ;  /* 0x00000097fa987210 */ /* 0x040fe40007f1e0ff */
[----:B------:R-:W-:Y:S02]  /*aa20*/  IADD3 R154, P3, PT, R250, R153, RZ ;  /* 0x00000099fa9a7210 */ /* 0x000fe40007f7e0ff */
[-C--:B------:R-:W-:Y:S02]  /*aa30*/  LEA.HI.X.SX32 R149, R156, R73.reuse, 0x1, P4 ;  /* 0x000000499c957211 */ /* 0x080fe400020f0eff */
[-C--:B------:R-:W-:Y:S02]  /*aa40*/  LEA.HI.X.SX32 R151, R151, R73.reuse, 0x1, P0 ;  /* 0x0000004997977211 */ /* 0x080fe400000f0eff */
[----:B------:R-:W-:Y:S02]  /*aa50*/  LEA.HI.X.SX32 R153, R153, R73, 0x1, P3 ;  /* 0x0000004999997211 */ /* 0x000fe400018f0eff */
[----:B------:R-:W-:-:S02]  /*aa60*/  IADD3 R156, P4, PT, R250, R155, RZ ;  /* 0x0000009bfa9c7210 */ /* 0x000fc40007f9e0ff */
[C---:B------:R-:W-:Y:S02]  /*aa70*/  IADD3 R158, P0, PT, R250.reuse, R157, RZ ;  /* 0x0000009dfa9e7210 */ /* 0x040fe40007f1e0ff */
[C---:B------:R-:W-:Y:S02]  /*aa80*/  IADD3 R160, P3, PT, R250.reuse, R159, RZ ;  /* 0x0000009ffaa07210 */ /* 0x040fe40007f7e0ff */
        /* <DEDUP_REMOVED lines=23> */
[----:B------:R-:W-:Y:S02]  /*ac00*/  IADD3 R184, P3, PT, R250, R183, RZ ;  /* 0x000000b7fab87210 */ /* 0x000fe40007f7e0ff */
[-C--:B------:R-:W-:Y:S02]  /*ac10*/  LEA.HI.X.SX32 R179, R179, R73.reuse, 0x1, P4 ;  /* 0x00000049b3b37211 */ /* 0x080fe400020f0eff */
[-C--:B------:R-:W-:Y:S02]  /*ac20*/  LEA.HI.X.SX32 R181, R181, R73.reuse, 0x1, P0 ;  /* 0x00000049b5b57211 */ /* 0x080fe400000f0eff */
[----:B------:R-:W-:Y:S01]  /*ac30*/  LEA.HI.X.SX32 R183, R183, R73, 0x1, P3 ;  /* 0x00000049b7b77211 */ /* 0x000fe200018f0eff */
        /* <DEDUP_REMOVED lines=110> */
[----:B------:R-:W-:-:S02]  /*b320*/  IMAD.SHL.U32 R174, R174, 0x4, RZ ;  /* 0x00000004aeae7824 */ /* 0x000fc400078e00ff */
[----:B------:R-:W-:Y:S02]  /*b330*/  IMAD.SHL.U32 R176, R176, 0x4, RZ ;  /* 0x00000004b0b07824 */ /* 0x000fe400078e00ff */
[----:B------:R-:W-:Y:S02]  /*b340*/  IMAD.SHL.U32 R178, R178, 0x4, RZ ;  /* 0x00000004b2b27824 */ /* 0x000fe400078e00ff */
[----:B------:R-:W-:Y:S02]  /*b350*/  IMAD.SHL.U32 R180, R180, 0x4, RZ ;  /* 0x00000004b4b47824 */ /* 0x000fe400078e00ff */
[----:B------:R-:W-:Y:S02]  /*b360*/  IMAD.SHL.U32 R182, R182, 0x4, RZ ;  /* 0x00000004b6b67824 */ /* 0x000fe400078e00ff */
[----:B------:R-:W-:Y:S02]  /*b370*/  IMAD.SHL.U32 R184, R184, 0x4, RZ ;  /* 0x00000004b8b87824 */ /* 0x000fe400078e00ff */
[----:B------:R-:W-:Y:S01]  /*b380*/  IMAD.SHL.U32 R186, R186, 0x4, RZ ;  /* 0x00000004baba7824 */ /* 0x000fe200078e00ff */
[----:B------:R-:W-:Y:S01]  /*b390*/  UMOV UR26, 0x1 ;  /* 0x00000001001a7882 */ /* 0x000fe20000000000 */
[----:B------:R-:W-:Y:S01]  /*b3a0*/  UMOV UR27, 0x2 ;  /* 0x00000002001b7882 */ /* 0x000fe20000000000 */
[----:B------:R-:W-:Y:S01]  /*b3b0*/  UMOV UR5, URZ ;  /* 0x000000ff00057c82 */ /* 0x000fe20008000000 */
[----:B------:R-:W-:Y:S01]  /*b3c0*/  UMOV UR6, URZ ;  /* 0x000000ff00067c82 */ /* 0x000fe20008000000 */
[----:B-1----:R-:W-:-:S05]  /*b3d0*/  UMOV UR7, URZ ;  /* 0x000000ff00077c82 */ /* 0x002fca0008000000 */
.L_x_11:
[----:B------:R-:W-:Y:S01]  /*b3e0*/  IMAD.U32 R4, R4, -0x80000000, RZ ;  /* 0x8000000004047824 */ /* 0x000fe200078e00ff */
[----:B------:R-:W-:-:S03]  /*b3f0*/  UIADD3 UR6, UPT, UPT, UR6, 0x1, URZ ;  /* 0x0000000106067890 */ /* 0x000fc6000fffe0ff */
[----:B------:R-:W1:Y:S01]  /*b400*/  SYNCS.PHASECHK.TRANS64.TRYWAIT P0, [UR8], R4 ;  /* 0x00000004ff0075a7 */ /* 0x000e620008001108 */
[----:B------:R-:W-:-:S04]  /*b410*/  UISETP.GT.AND UP1, UPT, UR6, 0x1, UPT ;  /* 0x000000010600788c */ /* 0x000fc8000bf24270 */
[----:B------:R-:W-:-:S04]  /*b420*/  USEL UR6, UR6, URZ, !UP1 ;  /* 0x000000ff06067287 */ /* 0x000fc8000c800000 */
[----:B------:R-:W-:Y:S01]  /*b430*/  ULEA UR4, UR6, UR11, 0xf ;  /* 0x0000000b06047291 */ /* 0x000fe2000f8e78ff */
[----:B-1----:R-:W-:Y:S11]  /*b440*/  @!P0 BRA `(.L_x_9) ;  /* 0x0000004400d48947 */ /* 0x002ff60003800000 */
.L_x_17:
[----:B------:R-:W-:-:S04]  /*b450*/  DEPBAR.LE SB0, 0x2 ;  /* 0x000080800000791a */ /* 0x000fc80000000000 */
[----:B------:R-:W-:Y:S01]  /*b460*/  LEA R188, R0, UR4, 0x8 ;  /* 0x0000000400bc7c11 */ /* 0x000fe2000f8e40ff */
[----:B------:R-:W-:Y:S01]  /*b470*/  BAR.SYNC.DEFER_BLOCKING 0x0 ;  /* 0x0000000000007b1d */ /* 0x000fe20000010000 */
[----:B------:R-:W-:Y:S02]  /*b480*/  UIADD3 UR5, UPT, UPT, UR5, 0x1, URZ ;  /* 0x0000000105057890 */ /* 0x000fe4000fffe0ff */
[----:B------:R-:W-:Y:S02]  /*b490*/  ULEA UR8, UR26, UR11, 0x3 ;  /* 0x0000000b1a087291 */ /* 0x000fe4000f8e18ff */
[----:B------:R-:W-:Y:S02]  /*b4a0*/  UISETP.GT.AND UP1, UPT, UR5, 0x2, UPT ;  /* 0x000000020500788c */ /* 0x000fe4000bf24270 */
[----:B------:R-:W-:Y:S02]  /*b4b0*/  UIADD3 UR8, UPT, UPT, UR8, 0x1c000, URZ ;  /* 0x0001c00008087890 */ /* 0x000fe4000fffe0ff */
[----:B------:R-:W-:Y:S01]  /*b4c0*/  USEL UR5, UR5, URZ, !UP1 ;  /* 0x000000ff05057287 */ /* 0x000fe2000c800000 */
[----:B------:R-:W-:Y:S01]  /*b4d0*/  UMOV UR4, UR7 ;  /* 0x0000000700047c82 */ /* 0x000fe20008000000 */
[----:B------:R-:W-:Y:S04]  /*b4e0*/  LDS.128 R4, [R188] ;  /* 0x00000000bc047984 */ /* 0x000fe80000000c00 */
        /* <DEDUP_REMOVED lines=15> */
[----:B-1----:R1:W-:Y:S01]  /*b5e0*/  STTM.x64 tmem[UR12+0x40], R4 ;  /* 0x00004004000079ed */ /* 0x0023e2000834000c */
[----:B------:R-:W2:Y:S02]  /*b5f0*/  FENCE.VIEW.ASYNC.T ;  /* 0x00000000000073c6 */ /* 0x000ea40000000200 */
[----:B--2---:R-:W-:Y:S06]  /*b600*/  BAR.SYNC.DEFER_BLOCKING 0x0 ;  /* 0x0000000000007b1d */ /* 0x004fec0000010000 */
[----:B------:R-:W-:Y:S05]  /*b610*/  @P2 BRA `(.L_x_10) ;  /* 0x0000000000dc2947 */ /* 0x000fea0003800000 */
[----:B------:R-:W-:Y:S01]  /*b620*/  ULEA UR9, UR5, UR11, 0xe ;  /* 0x0000000b05097291 */ /* 0x000fe2000f8e70ff */
[----:B------:R-:W-:Y:S01]  /*b630*/  UMOV UR7, URZ ;  /* 0x000000ff00077c82 */ /* 0x000fe20008000000 */
[----:B------:R-:W-:Y:S02]  /*b640*/  UIADD3 UR30, UPT, UPT, UR10, 0x48, URZ ;  /* 0x000000480a1e7890 */ /* 0x000fe4000fffe0ff */
[----:B------:R-:W-:Y:S02]  /*b650*/  UIADD3 UR9, UPT, UPT, UR9, 0x10000, URZ ;  /* 0x0001000009097890 */ /* 0x000fe4000fffe0ff */
[----:B------:R-:W-:Y:S02]  /*b660*/  UIADD3 UR31, UPT, UPT, UR10, 0x50, URZ ;  /* 0x000000500a1f7890 */ /* 0x000fe4000fffe0ff */
[----:B------:R-:W-:Y:S02]  /*b670*/  USHF.R.U32.HI UR9, URZ, 0x4, UR9 ;  /* 0x00000004ff097899 */ /* 0x000fe40008011609 */
[----:B------:R-:W-:-:S02]  /*b680*/  UIADD3 UR46, UPT, UPT, UR10, 0x58, URZ ;  /* 0x000000580a2e7890 */ /* 0x000fc4000fffe0ff */
[----:B------:R-:W-:Y:S02]  /*b690*/  USGXT.U32 UR18, UR9, 0xe ;  /* 0x0000000e0912789a */ /* 0x000fe40008000000 */
[----:B------:R-:W-:Y:S02]  /*b6a0*/  UIADD3 UR47, UPT, UPT, UR10, 0x60, URZ ;  /* 0x000000600a2f7890 */ /* 0x000fe4000fffe0ff */
[----:B------:R-:W-:Y:S02]  /*b6b0*/  UIADD3 UR20, UP1, UPT, UR18, 0x2, URZ ;  /* 0x0000000212147890 */ /* 0x000fe4000ff3e0ff */
[----:B------:R-:W-:Y:S02]  /*b6c0*/  UIADD3 UR48, UPT, UPT, UR10, 0x68, URZ ;  /* 0x000000680a307890 */ /* 0x000fe4000fffe0ff */
[----:B------:R-:W-:Y:S02]  /*b6d0*/  UIADD3.X UR21, UPT, UPT, UR7, 0x40004040, URZ, UP1, !UPT ;  /* 0x4000404007157890 */ /* 0x000fe40008ffe4ff */
[----:B------:R-:W-:-:S02]  /*b6e0*/  UIADD3 UR38, UP1, UPT, UR20, 0x2, URZ ;  /* 0x0000000214267890 */ /* 0x000fc4000ff3e0ff */
[----:B------:R-:W-:Y:S02]  /*b6f0*/  UIADD3 UR40, UP2, UPT, UR20, 0x4, URZ ;  /* 0x0000000414287890 */ /* 0x000fe4000ff5e0ff */
[----:B------:R-:W-:Y:S02]  /*b700*/  UIADD3 UR42, UP3, UPT, UR20, 0x1fe, URZ ;  /* 0x000001fe142a7890 */ /* 0x000fe4000ff7e0ff */
[----:B------:R-:W-:Y:S02]  /*b710*/  UIADD3 UR44, UP4, UPT, UR20, 0x200, URZ ;  /* 0x00000200142c7890 */ /* 0x000fe4000ff9e0ff */
[----:B------:R-:W-:Y:S02]  /*b720*/  UIADD3 UR22, UP5, UPT, UR20, 0x202, URZ ;  /* 0x0000020214167890 */ /* 0x000fe4000ffbe0ff */
[----:B------:R-:W-:Y:S02]  /*b730*/  UIADD3.X UR39, UPT, UPT, UR21, URZ, URZ, UP1, !UPT ;  /* 0x000000ff15277290 */ /* 0x000fe40008ffe4ff */
[----:B------:R-:W-:-:S02]  /*b740*/  UIADD3 UR24, UP6, UPT, UR20, 0x204, URZ ;  /* 0x0000020414187890 */ /* 0x000fc4000ffde0ff */
[----:B------:R-:W-:Y:S02]  /*b750*/  UIADD3.X UR41, UPT, UPT, UR21, URZ, URZ, UP2, !UPT ;  /* 0x000000ff15297290 */ /* 0x000fe400097fe4ff */
[----:B------:R-:W-:Y:S02]  /*b760*/  UIADD3.X UR43, UPT, UPT, UR21, URZ, URZ, UP3, !UPT ;  /* 0x000000ff152b7290 */ /* 0x000fe40009ffe4ff */
[----:B------:R-:W-:Y:S02]  /*b770*/  UIADD3.X UR45, UPT, UPT, UR21, URZ, URZ, UP4, !UPT ;  /* 0x000000ff152d7290 */ /* 0x000fe4000a7fe4ff */
[----:B------:R-:W-:Y:S02]  /*b780*/  UIADD3 UR49, UPT, UPT, UR10, 0x70, URZ ;  /* 0x000000700a317890 */ /* 0x000fe4000fffe0ff */
[----:B------:R-:W-:Y:S01]  /*b790*/  UIADD3.X UR23, UPT, UPT, UR21, URZ, URZ, UP5, !UPT ;  /* 0x000000ff15177290 */ /* 0x000fe2000affe4ff */
[----:B------:R-:W-:Y:S01]  /*b7a0*/  UMOV UR14, 0x0 ;  /* 0x00000000000e7882 */ /* 0x000fe20000000000 */
[----:B------:R-:W-:Y:S01]  /*b7b0*/  UMOV UR15, 0x8100910 ;  /* 0x08100910000f7882 */ /* 0x000fe20000000000 */
[----:B------:R-:W-:Y:S01]  /*b7c0*/  UIADD3 UR54, UPT, UPT, UR10, 0x78, URZ ;  /* 0x000000780a367890 */ /* 0x000fe2000fffe0ff */
[----:B------:R-:W-:Y:S01]  /*b7d0*/  UMOV UR19, 0x40004040 ;  /* 0x4000404000137882 */ /* 0x000fe20000000000 */
[----:B------:R-:W-:Y:S01]  /*b7e0*/  UIADD3.X UR25, UPT, UPT, UR21, URZ, URZ, UP6, !UPT ;  /* 0x000000ff15197290 */ /* 0x000fe2000b7fe4ff */
[----:B------:R2:W-:Y:S01]  /*b7f0*/  UTCHMMA tmem[UR13], gdesc[UR18], tmem[UR10], tmem[UR14], idesc[UR15], UPT ;  /* 0x00ff0e120d0079ea */ /* 0x0005e2000b80000a */
[----:B------:R-:W-:Y:S01]  /*b800*/  UMOV UR16, 0x0 ;  /* 0x0000000000107882 */ /* 0x000fe20000000000 */
[----:B------:R-:W-:Y:S01]  /*b810*/  UMOV UR17, 0x8100910 ;  /* 0x0810091000117882 */ /* 0x000fe20000000000 */
[----:B------:R-:W-:Y:S01]  /*b820*/  UMOV UR32, 0x0 ;  /* 0x0000000000207882 */ /* 0x000fe20000000000 */
[----:B------:R-:W-:Y:S01]  /*b830*/  UMOV UR33, 0x8100910 ;  /* 0x0810091000217882 */ /* 0x000fe20000000000 */
        /* <DEDUP_REMOVED lines=11> */
[----:B------:R-:W-:Y:S01]  /*b8f0*/  UMOV UR9, URZ ;  /* 0x000000ff00097c82 */ /* 0x000fe20008000000 */
[----:B------:R2:W-:Y:S01]  /*b900*/  UTCHMMA tmem[UR47], gdesc[UR42], tmem[UR10], tmem[UR36], idesc[UR37], UPT ;  /* 0x00ff242a2f0079ea */ /* 0x0005e2000b80000a */
[----:B------:R-:W-:Y:S01]  /*b910*/  UMOV UR56, 0x0 ;  /* 0x0000000000387882 */ /* 0x000fe20000000000 */
[----:B------:R-:W-:Y:S01]  /*b920*/  UMOV UR57, 0x8100910 ;  /* 0x0810091000397882 */ /* 0x000fe20000000000 */
[----:B------:R2:W-:Y:S01]  /*b930*/  UTCHMMA tmem[UR48], gdesc[UR44], tmem[UR10], tmem[UR50], idesc[UR51], UPT ;  /* 0x00ff322c300079ea */ /* 0x0005e2000b80000a */
[----:B------:R-:W-:Y:S01]  /*b940*/  UMOV UR7, UR8 ;  /* 0x0000000800077c82 */ /* 0x000fe20008000000 */
[----:B------:R2:W-:Y:S01]  /*b950*/  UTCHMMA tmem[UR49], gdesc[UR22], tmem[UR10], tmem[UR52], idesc[UR53], UPT ;  /* 0x00ff3416310079ea */ /* 0x0005e2000b80000a */
[----:B------:R2:W-:Y:S01]  /*b960*/  UTCHMMA tmem[UR54], gdesc[UR24], tmem[UR10], tmem[UR56], idesc[UR57], UPT ;  /* 0x00ff3818360079ea */ /* 0x0005e2000b80000a */
[----:B------:R2:W-:Y:S01]  /*b970*/  UTCBAR [UR7], URZ ;  /* 0x000000ff070073e9 */ /* 0x0005e200080000ff */
[----:B------:R-:W-:Y:S01]  /*b980*/  NOP ;  /* 0x0000000000007918 */ /* 0x000fe20000000000 */
.L_x_10:
[----:B-1----:R-:W3:Y:S01]  /*b990*/  LDL R6, [R1+0x58] ;  /* 0x0000580001067983 */ /* 0x002ee20000100800 */
[----:B------:R-:W1:Y:S01]  /*b9a0*/  LDC R5, c[0x0][0x3a0] ;  /* 0x0000e800ff057b82 */ /* 0x000e620000000800 */
[C---:B------:R-:W-:Y:S02]  /*b9b0*/  ISETP.GT.AND P3, PT, R68.reuse, RZ, PT ;  /* 0x000000ff4400720c */ /* 0x040fe40003f64270 */
[----:B------:R-:W-:-:S05]  /*b9c0*/  ISETP.GT.AND P6, PT, R68, 0x2, PT ;  /* 0x000000024400780c */ /* 0x000fca0003fc4270 */
[----:B------:R-:W-:Y:S06]  /*b9d0*/  BAR.SYNC.DEFER_BLOCKING 0x0 ;  /* 0x0000000000007b1d */ /* 0x000fec0000010000 */
[----:B------:R-:W4:Y:S01]  /*b9e0*/  S2R R10, SR_TID.X ;  /* 0x00000000000a7919 */ /* 0x000f220000002100 */
[----:B------:R-:W5:Y:S04]  /*b9f0*/  LDL R13, [R1+0x14] ;  /* 0x00001400010d7983 */ /* 0x000f680000100800 */
[----:B--2---:R-:W2:Y:S01]  /*ba00*/  LDL R14, [R1+0x1c] ;  /* 0x00001c00010e7983 */ /* 0x004ea20000100800 */
[----:B-1----:R-:W-:-:S03]  /*ba10*/  VIADD R5, R5, 0x3f ;  /* 0x0000003f05057836 */ /* 0x002fc60000000000 */
[----:B------:R-:W2:Y:S02]  /*ba20*/  LDL R12, [R1] ;  /* 0x00000000010c7983 */ /* 0x000ea40000100800 */
[----:B------:R-:W-:Y:S01]  /*ba30*/  SHF.R.S32.HI R4, RZ, 0x1f, R5 ;  /* 0x0000001fff047819 */ /* 0x000fe20000011405 */
[----:B------:R-:W-:Y:S01]  /*ba40*/  UIADD3 UR27, UPT, UPT, UR27, 0x1, URZ ;  /* 0x000000011b1b7890 */ /* 0x000fe2000fffe0ff */
[----:B------:R-:W2:Y:S02]  /*ba50*/  LDL R16, [R1+0x20] ;  /* 0x0000200001107983 */ /* 0x000ea40000100800 */
[----:B------:R-:W-:Y:S02]  /*ba60*/  LEA.HI R4, R4, R5, RZ, 0x6 ;  /* 0x0000000504047211 */ /* 0x000fe400078f30ff */
[----:B------:R-:W2:Y:S02]  /*ba70*/  LDL R15, [R1+0x24] ;  /* 0x00002400010f7983 */ /* 0x000ea40000100800 */
[----:B------:R-:W-:-:S02]  /*ba80*/  SHF.R.S32.HI R4, RZ, 0x6, R4 ;  /* 0x00000006ff047819 */ /* 0x000fc40000011404 */
[----:B------:R-:W2:Y:S03]  /*ba90*/  LDL R19, [R1+0xc] ;  /* 0x00000c0001137983 */ /* 0x000ea60000100800 */
[----:B------:R-:W-:Y:S01]  /*baa0*/  VIADD R4, R4, 0xfffffffd ;  /* 0xfffffffd04047836 */ /* 0x000fe20000000000 */
[----:B------:R-:W2:Y:S04]  /*bab0*/  LDL R18, [R1+0x10] ;  /* 0x0000100001127983 */ /* 0x000ea80000100800 */
[----:B------:R-:W-:Y:S01]  /*bac0*/  ISETP.GE.AND P0, PT, R3, R4, PT ;  /* 0x000000040300720c */ /* 0x000fe20003f06270 */
[----:B------:R-:W2:Y:S01]  /*bad0*/  LDL R17, [R1+0x30] ;  /* 0x0000300001117983 */ /* 0x000ea20000100800 */
[----:B------:R-:W-:-:S02]  /*bae0*/  SEL R4, RZ, 0x4, !P3 ;  /* 0x00000004ff047807 */ /* 0x000fc40005800000 */
[----:B------:R-:W-:Y:S02]  /*baf0*/  ISETP.GT.AND P3, PT, R68, 0x1, PT ;  /* 0x000000014400780c */ /* 0x000fe40003f64270 */
[----:B------:R-:W-:Y:S02]  /*bb00*/  SEL R4, R4, RZ, !P0 ;  /* 0x000000ff04047207 */ /* 0x000fe40004000000 */
[----:B------:R-:W-:Y:S02]  /*bb10*/  SEL R5, RZ, 0x4, !P3 ;  /* 0x00000004ff057807 */ /* 0x000fe40005800000 */
[----:B------:R-:W-:Y:S02]  /*bb20*/  ISETP.NE.U32.AND P4, PT, R4, RZ, PT ;  /* 0x000000ff0400720c */ /* 0x000fe40003f85070 */
[----:B---3--:R-:W-:Y:S02]  /*bb30*/  IADD3 R4, P3, PT, R69, R6, RZ ;  /* 0x0000000645047210 */ /* 0x008fe40007f7e0ff */
[----:B------:R-:W-:-:S03]  /*bb40*/  SEL R6, R5, RZ, !P0 ;  /* 0x000000ff05067207 */ /* 0x000fc60004000000 */
[----:B------:R-:W-:Y:S01]  /*bb50*/  IMAD.X R5, R70, 0x1, R73, P3 ;  /* 0x0000000146057824 */ /* 0x000fe200018e0649 */
[----:B------:R-:W-:Y:S02]  /*bb60*/  ISETP.NE.U32.AND P3, PT, R6, RZ, PT ;  /* 0x000000ff0600720c */ /* 0x000fe40003f65070 */
[----:B------:R-:W-:-:S03]  /*bb70*/  SEL R6, RZ, 0x4, !P6 ;  /* 0x00000004ff067807 */ /* 0x000fc60007000000 */
[----:B------:R-:W-:Y:S01]  /*bb80*/  @!PT LDS RZ, [RZ] ;  /* 0x00000000fffff984 */ /* 0x000fe20000000800 */
[----:B------:R-:W-:Y:S01]  /*bb90*/  @!PT LDS RZ, [RZ] ;  /* 0x00000000fffff984 */ /* 0x000fe20000000800 */
[----:B------:R-:W-:Y:S01]  /*bba0*/  @!PT LDS RZ, [RZ] ;  /* 0x00000000fffff984 */ /* 0x000fe20000000800 */
[----:B------:R1:W-:Y:S01]  /*bbb0*/  LDGSTS.E [R188], desc[UR28][R4.64], P4 ;  /* 0x0000000004bc7fae */ /* 0x0003e2000a1a101c */
[----:B------:R-:W-:Y:S02]  /*bbc0*/  SEL R6, R6, RZ, !P0 ;  /* 0x000000ff06067207 */ /* 0x000fe40004000000 */
[----:B------:R-:W-:Y:S02]  /*bbd0*/  ISETP.GT.AND P6, PT, R68, 0x3, PT ;  /* 0x000000034400780c */ /* 0x000fe40003fc4270 */
[----:B-1----:R-:W-:-:S05]  /*bbe0*/  IADD3 R4, P4, PT, R69, R186, RZ ;  /* 0x000000ba45047210 */ /* 0x002fca0007f9e0ff */
[----:B------:R-:W-:Y:S01]  /*bbf0*/  IMAD.X R5, R70, 0x1, R185, P4 ;  /* 0x0000000146057824 */ /* 0x000fe200020e06b9 */
[----:B------:R-:W-:Y:S02]  /*bc00*/  ISETP.NE.U32.AND P4, PT, R6, RZ, PT ;  /* 0x000000ff0600720c */ /* 0x000fe40003f85070 */
[----:B------:R-:W-:Y:S02]  /*bc10*/  SEL R6, RZ, 0x4, !P6 ;  /* 0x00000004ff067807 */ /* 0x000fe40007000000 */
[----:B------:R1:W-:Y:S02]  /*bc20*/  LDGSTS.E [R188+0x4], desc[UR28][R4.64], P3 ;  /* 0x0000400004bc7fae */ /* 0x0003e400099a101c */
        /* <DEDUP_REMOVED lines=384> */
[----:B------:R1:W-:Y:S01]  /*d430*/  LDGSTS.E [R188+0xe0], desc[UR28][R4.64], P4 ;  /* 0x000e000004bc7fae */ /* 0x0003e2000a1a101c */
[----:B------:R-:W-:Y:S02]  /*d440*/  ISETP.GT.AND P6, PT, R68, 0x3b, PT ;  /* 0x0000003b4400780c */ /* 0x000fe40003fc4270 */
[----:B------:R-:W-:Y:S02]  /*d450*/  SEL R6, R6, RZ, !P0 ;  /* 0x000000ff06067207 */ /* 0x000fe40004000000 */
[----:B-1----:R-:W-:-:S05]  /*d460*/  IADD3 R4, P4, PT, R69, R187, RZ ;  /* 0x000000bb45047210 */ /* 0x002fca0007f9e0ff */
[----:B------:R-:W-:Y:S01]  /*d470*/  IMAD.X R5, R70, 0x1, R189, P4 ;  /* 0x0000000146057824 */ /* 0x000fe200020e06bd */
[----:B------:R-:W-:Y:S02]  /*d480*/  ISETP.NE.U32.AND P4, PT, R6, RZ, PT ;  /* 0x000000ff0600720c */ /* 0x000fe40003f85070 */
[----:B------:R-:W-:Y:S02]  /*d490*/  SEL R6, RZ, 0x4, !P6 ;  /* 0x00000004ff067807 */ /* 0x000fe40007000000 */
[----:B------:R1:W-:Y:S01]  /*d4a0*/  LDGSTS.E [R188+0xe4], desc[UR28][R4.64], P3 ;  /* 0x000e400004bc7fae */ /* 0x0003e200099a101c */
[----:B------:R-:W-:Y:S02]  /*d4b0*/  ISETP.GT.AND P3, PT, R68, 0x3c, PT ;  /* 0x0000003c4400780c */ /* 0x000fe40003f64270 */
[----:B------:R-:W-:Y:S02]  /*d4c0*/  SEL R6, R6, RZ, !P0 ;  /* 0x000000ff06067207 */ /* 0x000fe40004000000 */
[----:B------:R-:W-:-:S02]  /*d4d0*/  SEL R7, RZ, 0x4, !P3 ;  /* 0x00000004ff077807 */ /* 0x000fc40005800000 */
[----:B-1----:R-:W-:-:S05]  /*d4e0*/  IADD3 R4, P6, PT, R69, R190, RZ ;  /* 0x000000be45047210 */ /* 0x002fca0007fde0ff */
[----:B------:R-:W-:Y:S01]  /*d4f0*/  IMAD.X R5, R70, 0x1, R191, P6 ;  /* 0x0000000146057824 */ /* 0x000fe200030e06bf */
[----:B------:R-:W-:Y:S02]  /*d500*/  ISETP.NE.U32.AND P6, PT, R6, RZ, PT ;  /* 0x000000ff0600720c */ /* 0x000fe40003fc5070 */
[----:B------:R-:W-:Y:S02]  /*d510*/  IADD3 R6, P3, PT, R69, R192, RZ ;  /* 0x000000c045067210 */ /* 0x000fe40007f7e0ff */
[----:B------:R-:W-:Y:S01]  /*d520*/  SEL R8, R7, RZ, !P0 ;  /* 0x000000ff07087207 */ /* 0x000fe20004000000 */
[----:B------:R1:W-:Y:S02]  /*d530*/  LDGSTS.E [R188+0xe8], desc[UR28][R4.64], P4 ;  /* 0x000e800004bc7fae */ /* 0x0003e4000a1a101c */
[----:B------:R-:W-:Y:S01]  /*d540*/  IMAD.X R7, R70, 0x1, R193, P3 ;  /* 0x0000000146077824 */ /* 0x000fe200018e06c1 */
[----:B------:R-:W-:-:S05]  /*d550*/  ISETP.NE.U32.AND P3, PT, R8, RZ, PT ;  /* 0x000000ff0800720c */ /* 0x000fca0003f65070 */
[----:B------:R3:W-:Y:S01]  /*d560*/  LDGSTS.E [R188+0xec], desc[UR28][R6.64], P6 ;  /* 0x000ec00006bc7fae */ /* 0x0007e2000b1a101c */
[----:B-1----:R-:W-:Y:S02]  /*d570*/  IADD3 R4, P4, PT, R69, R194, RZ ;  /* 0x000000c245047210 */ /* 0x002fe40007f9e0ff */
[----:B------:R-:W-:-:S03]  /*d580*/  ISETP.GT.AND P6, PT, R68, 0x3d, PT ;  /* 0x0000003d4400780c */ /* 0x000fc60003fc4270 */
[----:B------:R-:W-:Y:S01]  /*d590*/  IMAD.X R5, R70, 0x1, R195, P4 ;  /* 0x0000000146057824 */ /* 0x000fe200020e06c3 */
[----:B------:R-:W-:-:S04]  /*d5a0*/  SEL R8, RZ, 0x4, !P6 ;  /* 0x00000004ff087807 */ /* 0x000fc80007000000 */
[----:B------:R1:W-:Y:S01]  /*d5b0*/  LDGSTS.E [R188+0xf0], desc[UR28][R4.64], P3 ;  /* 0x000f000004bc7fae */ /* 0x0003e200099a101c */
[----:B------:R-:W-:Y:S02]  /*d5c0*/  ISETP.GT.AND P3, PT, R68, 0x3e, PT ;  /* 0x0000003e4400780c */ /* 0x000fe40003f64270 */
[----:B------:R-:W-:Y:S02]  /*d5d0*/  SEL R8, R8, RZ, !P0 ;  /* 0x000000ff08087207 */ /* 0x000fe40004000000 */
[----:B------:R-:W-:Y:S02]  /*d5e0*/  SEL R9, RZ, 0x4, !P3 ;  /* 0x00000004ff097807 */ /* 0x000fe40005800000 */
[----:B------:R-:W-:Y:S02]  /*d5f0*/  ISETP.GT.AND P3, PT, R68, 0x3f, PT ;  /* 0x0000003f4400780c */ /* 0x000fe40003f64270 */
[----:B----4-:R-:W-:Y:S02]  /*d600*/  LOP3.LUT R10, R10, 0x3f, RZ, 0xc0, !PT ;  /* 0x0000003f0a0a7812 */ /* 0x010fe400078ec0ff */
[----:B------:R-:W-:-:S02]  /*d610*/  ISETP.NE.U32.AND P6, PT, R8, RZ, PT ;  /* 0x000000ff0800720c */ /* 0x000fc40003fc5070 */
[----:B------:R-:W-:Y:S02]  /*d620*/  SEL R8, RZ, 0x4, !P3 ;  /* 0x00000004ff087807 */ /* 0x000fe40005800000 */
[----:B------:R-:W-:Y:S02]  /*d630*/  ISETP.GE.AND P3, PT, R10, R68, PT ;  /* 0x000000440a00720c */ /* 0x000fe40003f66270 */
[----:B------:R-:W4:Y:S01]  /*d640*/  LDL R10, [R1+0x18] ;  /* 0x00001800010a7983 */ /* 0x000f220000100800 */
[----:B---3--:R-:W-:Y:S02]  /*d650*/  IADD3 R6, P4, PT, R69, R196, RZ ;  /* 0x000000c445067210 */ /* 0x008fe40007f9e0ff */
[----:B------:R-:W-:-:S03]  /*d660*/  SEL R9, R9, RZ, !P0 ;  /* 0x000000ff09097207 */ /* 0x000fc60004000000 */
[----:B------:R-:W-:Y:S01]  /*d670*/  IMAD.X R7, R70, 0x1, R197, P4 ;  /* 0x0000000146077824 */ /* 0x000fe200020e06c5 */
[----:B-1----:R-:W-:Y:S01]  /*d680*/  IADD3 R4, P4, PT, R69, R198, RZ ;  /* 0x000000c645047210 */ /* 0x002fe20007f9e0ff */
[----:B------:R-:W-:Y:S01]  /*d690*/  UISETP.GT.AND UP1, UPT, UR27, 0x2, UPT ;  /* 0x000000021b00788c */ /* 0x000fe2000bf24270 */
[----:B------:R-:W-:Y:S02]  /*d6a0*/  SEL R8, R8, RZ, !P0 ;  /* 0x000000ff08087207 */ /* 0x000fe40004000000 */
[----:B------:R1:W-:Y:S01]  /*d6b0*/  LDGSTS.E [R188+0xf4], desc[UR28][R6.64], P6 ;  /* 0x000f400006bc7fae */ /* 0x0003e2000b1a101c */
[----:B------:R-:W-:Y:S01]  /*d6c0*/  IMAD.X R5, R70, 0x1, R199, P4 ;  /* 0x0000000146057824 */ /* 0x000fe200020e06c7 */
[----:B------:R-:W-:Y:S02]  /*d6d0*/  ISETP.NE.U32.AND P4, PT, R9, RZ, PT ;  /* 0x000000ff0900720c */ /* 0x000fe40003f85070 */
[----:B------:R-:W-:Y:S01]  /*d6e0*/  SEL R9, RZ, 0x4, P3 ;  /* 0x00000004ff097807 */ /* 0x000fe20001800000 */
[----:B------:R-:W-:Y:S01]  /*d6f0*/  USEL UR27, UR27, URZ, !UP1 ;  /* 0x000000ff1b1b7287 */ /* 0x000fe2000c800000 */
[----:B------:R-:W-:-:S02]  /*d700*/  ISETP.NE.U32.AND P3, PT, R8, RZ, PT ;  /* 0x000000ff0800720c */ /* 0x000fc40003f65070 */
[----:B------:R-:W-:Y:S01]  /*d710*/  SEL R9, R9, RZ, !P0 ;  /* 0x000000ff09097207 */ /* 0x000fe20004000000 */
[----:B------:R-:W-:-:S03]  /*d720*/  ULEA UR7, UR27, UR11, 0xe ;  /* 0x0000000b1b077291 */ /* 0x000fc6000f8e70ff */
[----:B------:R-:W-:Y:S02]  /*d730*/  ISETP.NE.U32.AND P0, PT, R9, RZ, PT ;  /* 0x000000ff0900720c */ /* 0x000fe40003f05070 */
[----:B-1----:R-:W-:Y:S01]  /*d740*/  IADD3 R6, P6, PT, R69, R200, RZ ;  /* 0x000000c845067210 */ /* 0x002fe20007fde0ff */
[----:B------:R1:W-:Y:S01]  /*d750*/  LDGSTS.E [R188+0xf8], desc[UR28][R4.64], P4 ;  /* 0x000f800004bc7fae */ /* 0x0003e2000a1a101c */
[----:B------:R-:W-:Y:S01]  /*d760*/  IADD3 R8, P4, PT, R71, R202, RZ ;  /* 0x000000ca47087210 */ /* 0x000fe20007f9e0ff */
[----:B------:R-:W-:Y:S02]  /*d770*/  VIADD R11, R2, UR7 ;  /* 0x00000007020b7c36 */ /* 0x000fe40008000000 */
[----:B------:R-:W-:Y:S02]  /*d780*/  IMAD.X R7, R70, 0x1, R201, P6 ;  /* 0x0000000146077824 */ /* 0x000fe400030e06c9 */
[----:B------:R-:W-:-:S03]  /*d790*/  IMAD.X R9, R72, 0x1, R203, P4 ;  /* 0x0000000148097824 */ /* 0x000fc600020e06cb */
[----:B------:R3:W-:Y:S01]  /*d7a0*/  LDGSTS.E [R188+0xfc], desc[UR28][R6.64], P3 ;  /* 0x000fc00006bc7fae */ /* 0x0007e200099a101c */
[----:B-1----:R-:W-:-:S03]  /*d7b0*/  IADD3 R4, P6, PT, R71, R210, RZ ;  /* 0x000000d247047210 */ /* 0x002fc60007fde0ff */
[----:B------:R-:W0:Y:S02]  /*d7c0*/  LDGDEPBAR ;  /* 0x00000000000079af */ /* 0x000e240000000000 */
[----:B------:R-:W-:Y:S02]  /*d7d0*/  IMAD.X R5, R72, 0x1, R211, P6 ;  /* 0x0000000148057824 */ /* 0x000fe400030e06d3 */
[----:B------:R1:W-:Y:S01]  /*d7e0*/  LDGSTS.E [R11+0x10000], desc[UR28][R8.64], P0 ;  /* 0x10000000080b7fae */ /* 0x0003e200081a101c */
[----:B---3--:R-:W-:-:S03]  /*d7f0*/  IADD3 R6, P3, PT, R71, R218, RZ ;  /* 0x000000da47067210 */ /* 0x008fc60007f7e0ff */
[----:B------:R3:W-:Y:S02]  /*d800*/  LDGSTS.E [R11+0x10400], desc[UR28][R4.64], P0 ;  /* 0x10400000040b7fae */ /* 0x0007e400081a101c */
[----:B------:R-:W-:Y:S01]  /*d810*/  IMAD.X R7, R72, 0x1, R219, P3 ;  /* 0x0000000148077824 */ /* 0x000fe200018e06db */
[----:B-1----:R-:W-:-:S04]  /*d820*/  IADD3 R8, P4, PT, R71, R226, RZ ;  /* 0x000000e247087210 */ /* 0x002fc80007f9e0ff */
[----:B------:R1:W-:Y:S01]  /*d830*/  LDGSTS.E [R11+0x10800], desc[UR28][R6.64], P0 ;  /* 0x10800000060b7fae */ /* 0x0003e200081a101c */
[----:B---3--:R-:W-:Y:S01]  /*d840*/  IADD3 R4, P3, PT, R71, R234, RZ ;  /* 0x000000ea47047210 */ /* 0x008fe20007f7e0ff */
[----:B------:R-:W-:-:S04]  /*d850*/  IMAD.X R9, R72, 0x1, R227, P4 ;  /* 0x0000000148097824 */ /* 0x000fc800020e06e3 */
[----:B------:R-:W-:Y:S01]  /*d860*/  IMAD.X R5, R72, 0x1, R235, P3 ;  /* 0x0000000148057824 */ /* 0x000fe200018e06eb */
[----:B------:R3:W-:Y:S01]  /*d870*/  LDGSTS.E [R11+0x10c00], desc[UR28][R8.64], P0 ;  /* 0x10c00000080b7fae */ /* 0x0007e200081a101c */
[----:B-1----:R-:W-:-:S03]  /*d880*/  IADD3 R6, P4, PT, R71, R242, RZ ;  /* 0x000000f247067210 */ /* 0x002fc60007f9e0ff */
[----:B------:R5:W-:Y:S02]  /*d890*/  LDGSTS.E [R11+0x11000], desc[UR28][R4.64], P0 ;  /* 0x11000000040b7fae */ /* 0x000be400081a101c */
[----:B------:R-:W-:Y:S01]  /*d8a0*/  IMAD.X R7, R72, 0x1, R243, P4 ;  /* 0x0000000148077824 */ /* 0x000fe200020e06f3 */
[----:B---3--:R-:W-:-:S04]  /*d8b0*/  IADD3 R8, P3, PT, R71, R250, RZ ;  /* 0x000000fa47087210 */ /* 0x008fc80007f7e0ff */
[----:B------:R1:W-:Y:S01]  /*d8c0*/  LDGSTS.E [R11+0x11400], desc[UR28][R6.64], P0 ;  /* 0x11400000060b7fae */ /* 0x0003e200081a101c */
[----:B-----5:R-:W-:Y:S01]  /*d8d0*/  IADD3 R4, P4, PT, R71, R13, RZ ;  /* 0x0000000d47047210 */ /* 0x020fe20007f9e0ff */
[----:B------:R-:W-:-:S05]  /*d8e0*/  IMAD.X R9, R72, 0x1, R251, P3 ;  /* 0x0000000148097824 */ /* 0x000fca00018e06fb */
[----:B------:R3:W-:Y:S01]  /*d8f0*/  LDGSTS.E [R11+0x11800], desc[UR28][R8.64], P0 ;  /* 0x11800000080b7fae */ /* 0x0007e200081a101c */
[----:B-1----:R-:W-:-:S05]  /*d900*/  IADD3 R6, P3, PT, R71, R204, RZ ;  /* 0x000000cc47067210 */ /* 0x002fca0007f7e0ff */
[C---:B------:R-:W-:Y:S02]  /*d910*/  IMAD.X R7, R72.reuse, 0x1, R205, P3 ;  /* 0x0000000148077824 */ /* 0x040fe400018e06cd */
[----:B----4-:R-:W-:Y:S01]  /*d920*/  IMAD.X R5, R72, 0x1, R10, P4 ;  /* 0x0000000148057824 */ /* 0x010fe200020e060a */
[----:B------:R-:W-:Y:S02]  /*d930*/  LOP3.LUT R10, R2, 0x20, RZ, 0x3c, !PT ;  /* 0x00000020020a7812 */ /* 0x000fe400078e3cff */
[C---:B---3--:R-:W-:Y:S02]  /*d940*/  IADD3 R8, P4, PT, R71.reuse, R212, RZ ;  /* 0x000000d447087210 */ /* 0x048fe40007f9e0ff */
[----:B------:R1:W-:Y:S01]  /*d950*/  LDGSTS.E [R11+0x11c00], desc[UR28][R4.64], P0 ;  /* 0x11c00000040b7fae */ /* 0x0003e200081a101c */
[----:B------:R-:W-:Y:S02]  /*d960*/  VIADD R13, R10, UR7 ;  /* 0x000000070a0d7c36 */ /* 0x000fe40008000000 */
[----:B------:R-:W-:Y:S01]  /*d970*/  IMAD.X R9, R72, 0x1, R213, P4 ;  /* 0x0000000148097824 */ /* 0x000fe200020e06d5 */
[----:B------:R-:W3:Y:S04]  /*d980*/  LDL R10, [R1+0x4] ;  /* 0x00000400010a7983 */ /* 0x000ee80000100800 */
[----:B------:R4:W-:Y:S01]  /*d990*/  LDGSTS.E [R13+0x10100], desc[UR28][R6.64], P0 ;  /* 0x10100000060d7fae */ /* 0x0009e200081a101c */
[----:B-1----:R-:W-:-:S03]  /*d9a0*/  IADD3 R4, P3, PT, R71, R220, RZ ;  /* 0x000000dc47047210 */ /* 0x002fc60007f7e0ff */
[----:B------:R1:W-:Y:S02]  /*d9b0*/  LDGSTS.E [R13+0x10500], desc[UR28][R8.64], P0 ;  /* 0x10500000080d7fae */ /* 0x0003e400081a101c */
[----:B------:R-:W-:Y:S01]  /*d9c0*/  IMAD.X R5, R72, 0x1, R221, P3 ;  /* 0x0000000148057824 */ /* 0x000fe200018e06dd */
[----:B----4-:R-:W-:-:S04]  /*d9d0*/  IADD3 R6, P4, PT, R71, R228, RZ ;  /* 0x000000e447067210 */ /* 0x010fc80007f9e0ff */
[----:B------:R4:W-:Y:S01]  /*d9e0*/  LDGSTS.E [R13+0x10900], desc[UR28][R4.64], P0 ;  /* 0x10900000040d7fae */ /* 0x0009e200081a101c */
[----:B-1----:R-:W-:Y:S01]  /*d9f0*/  IADD3 R8, P3, PT, R71, R236, RZ ;  /* 0x000000ec47087210 */ /* 0x002fe20007f7e0ff */
[----:B------:R-:W-:-:S04]  /*da00*/  IMAD.X R7, R72, 0x1, R229, P4 ;  /* 0x0000000148077824 */ /* 0x000fc800020e06e5 */
[----:B------:R-:W-:Y:S01]  /*da10*/  IMAD.X R9, R72, 0x1, R237, P3 ;  /* 0x0000000148097824 */ /* 0x000fe200018e06ed */
[----:B------:R1:W-:Y:S01]  /*da20*/  LDGSTS.E [R13+0x10d00], desc[UR28][R6.64], P0 ;  /* 0x10d00000060d7fae */ /* 0x0003e200081a101c */
[----:B----4-:R-:W-:-:S03]  /*da30*/  IADD3 R4, P4, PT, R71, R244, RZ ;  /* 0x000000f447047210 */ /* 0x010fc60007f9e0ff */
[----:B------:R2:W-:Y:S02]  /*da40*/  LDGSTS.E [R13+0x11100], desc[UR28][R8.64], P0 ;  /* 0x11100000080d7fae */ /* 0x0005e400081a101c */
[----:B------:R-:W-:Y:S01]  /*da50*/  IMAD.X R5, R72, 0x1, R245, P4 ;  /* 0x0000000148057824 */ /* 0x000fe200020e06f5 */
[----:B-1----:R-:W-:-:S04]  /*da60*/  IADD3 R6, P3, PT, R71, R252, RZ ;  /* 0x000000fc47067210 */ /* 0x002fc80007f7e0ff */
[----:B------:R1:W-:Y:S01]  /*da70*/  LDGSTS.E [R13+0x11500], desc[UR28][R4.64], P0 ;  /* 0x11500000040d7fae */ /* 0x0003e200081a101c */
[----:B--2---:R-:W-:-:S03]  /*da80*/  IADD3 R8, P4, PT, R71, R14, RZ ;  /* 0x0000000e47087210 */ /* 0x004fc60007f9e0ff */
[----:B------:R-:W2:Y:S01]  /*da90*/  LDL R14, [R1+0x8] ;  /* 0x00000800010e7983 */ /* 0x000ea20000100800 */
[----:B------:R-:W-:-:S03]  /*daa0*/  IMAD.X R7, R72, 0x1, R12, P3 ;  /* 0x0000000148077824 */ /* 0x000fc600018e060c */
[----:B------:R-:W4:Y:S01]  /*dab0*/  LDL R12, [R1+0x28] ;  /* 0x00002800010c7983 */ /* 0x000f220000100800 */
[----:B------:R-:W-:Y:S01]  /*dac0*/  IMAD.X R9, R72, 0x1, R16, P4 ;  /* 0x0000000148097824 */ /* 0x000fe200020e0610 */
[----:B------:R-:W-:Y:S02]  /*dad0*/  LOP3.LUT R16, R2, 0x40, RZ, 0x3c, !PT ;  /* 0x0000004002107812 */ /* 0x000fe400078e3cff */
[C---:B-1----:R-:W-:Y:S01]  /*dae0*/  IADD3 R4, P3, PT, R71.reuse, R206, RZ ;  /* 0x000000ce47047210 */ /* 0x042fe20007f7e0ff */
[----:B------:R1:W-:Y:S02]  /*daf0*/  LDGSTS.E [R13+0x11900], desc[UR28][R6.64], P0 ;  /* 0x11900000060d7fae */ /* 0x0003e400081a101c */
[----:B------:R-:W-:Y:S02]  /*db00*/  VIADD R11, R16, UR7 ;  /* 0x00000007100b7c36 */ /* 0x000fe40008000000 */
[----:B------:R-:W-:Y:S01]  /*db10*/  IMAD.X R5, R72, 0x1, R207, P3 ;  /* 0x0000000148057824 */ /* 0x000fe200018e06cf */
[----:B------:R5:W-:Y:S04]  /*db20*/  LDGSTS.E [R13+0x11d00], desc[UR28][R8.64], P0 ;  /* 0x11d00000080d7fae */ /* 0x000be800081a101c */
[----:B------:R5:W-:Y:S01]  /*db30*/  LDGSTS.E [R11+0x10200], desc[UR28][R4.64], P0 ;  /* 0x10200000040b7fae */ /* 0x000be200081a101c */
[----:B-1----:R-:W-:-:S03]  /*db40*/  IADD3 R6, P4, PT, R71, R214, RZ ;  /* 0x000000d647067210 */ /* 0x002fc60007f9e0ff */
[----:B------:R-:W4:Y:S01]  /*db50*/  LDL R16, [R1+0x44] ;  /* 0x0000440001107983 */ /* 0x000f220000100800 */
[C---:B-----5:R-:W-:Y:S01]  /*db60*/  IADD3 R8, P3, PT, R71.reuse, R222, RZ ;  /* 0x000000de47087210 */ /* 0x060fe20007f7e0ff */
[----:B------:R-:W-:Y:S01]  /*db70*/  IMAD.X R7, R72, 0x1, R215, P4 ;  /* 0x0000000148077824 */ /* 0x000fe200020e06d7 */
[----:B------:R-:W-:-:S03]  /*db80*/  IADD3 R4, P4, PT, R71, R230, RZ ;  /* 0x000000e647047210 */ /* 0x000fc60007f9e0ff */
[C---:B------:R-:W-:Y:S01]  /*db90*/  IMAD.X R9, R72.reuse, 0x1, R223, P3 ;  /* 0x0000000148097824 */ /* 0x040fe200018e06df */
[----:B------:R1:W-:Y:S01]  /*dba0*/  LDGSTS.E [R11+0x10600], desc[UR28][R6.64], P0 ;  /* 0x10600000060b7fae */ /* 0x0003e200081a101c */
[----:B------:R-:W-:-:S03]  /*dbb0*/  IMAD.X R5, R72, 0x1, R231, P4 ;  /* 0x0000000148057824 */ /* 0x000fc600020e06e7 */
[----:B------:R5:W-:Y:S04]  /*dbc0*/  LDGSTS.E [R11+0x10a00], desc[UR28][R8.64], P0 ;  /* 0x10a00000080b7fae */ /* 0x000be800081a101c */
[----:B------:R-:W-:Y:S01]  /*dbd0*/  LDGSTS.E [R11+0x10e00], desc[UR28][R4.64], P0 ;  /* 0x10e00000040b7fae */ /* 0x000fe200081a101c */
[----:B-1----:R-:W-:-:S05]  /*dbe0*/  IADD3 R6, P3, PT, R71, R238, RZ ;  /* 0x000000ee47067210 */ /* 0x002fca0007f7e0ff */
[----:B------:R-:W-:Y:S01]  /*dbf0*/  IMAD.X R7, R72, 0x1, R239, P3 ;  /* 0x0000000148077824 */ /* 0x000fe200018e06ef */
[----:B-----5:R-:W-:-:S04]  /*dc00*/  IADD3 R8, P4, PT, R71, R246, RZ ;  /* 0x000000f647087210 */ /* 0x020fc80007f9e0ff */
[----:B------:R1:W-:Y:S01]  /*dc10*/  LDGSTS.E [R11+0x11200], desc[UR28][R6.64], P0 ;  /* 0x11200000060b7fae */ /* 0x0003e200081a101c */
[----:B------:R-:W-:-:S05]  /*dc20*/  IMAD.X R9, R72, 0x1, R247, P4 ;  /* 0x0000000148097824 */ /* 0x000fca00020e06f7 */
[----:B------:R5:W-:Y:S01]  /*dc30*/  LDGSTS.E [R11+0x11600], desc[UR28][R8.64], P0 ;  /* 0x11600000080b7fae */ /* 0x000be200081a101c */
[----:B-1----:R-:W-:-:S03]  /*dc40*/  IADD3 R6, P4, PT, R71, R15, RZ ;  /* 0x0000000f47067210 */ /* 0x002fc60007f9e0ff */
[----:B------:R-:W4:Y:S01]  /*dc50*/  LDL R15, [R1+0x40] ;  /* 0x00004000010f7983 */ /* 0x000f220000100800 */
[----:B---3--:R-:W-:-:S03]  /*dc60*/  IADD3 R4, P3, PT, R71, R10, RZ ;  /* 0x0000000a47047210 */ /* 0x008fc60007f7e0ff */
[----:B------:R-:W3:Y:S02]  /*dc70*/  LDL R10, [R1+0x2c] ;  /* 0x00002c00010a7983 */ /* 0x000ee40000100800 */
[C---:B--2---:R-:W-:Y:S02]  /*dc80*/  IMAD.X R5, R72.reuse, 0x1, R14, P3 ;  /* 0x0000000148057824 */ /* 0x044fe400018e060e */
[----:B------:R-:W2:Y:S01]  /*dc90*/  LDL R14, [R1+0x34] ;  /* 0x00003400010e7983 */ /* 0x000ea20000100800 */
[----:B----4-:R-:W-:Y:S01]  /*dca0*/  IMAD.X R7, R72, 0x1, R12, P4 ;  /* 0x0000000148077824 */ /* 0x010fe200020e060c */
[----:B------:R-:W-:Y:S02]  /*dcb0*/  LOP3.LUT R12, R2, 0x60, RZ, 0x3c, !PT ;  /* 0x00000060020c7812 */ /* 0x000fe400078e3cff */
[----:B------:R1:W-:Y:S03]  /*dcc0*/  LDGSTS.E [R11+0x11a00], desc[UR28][R4.64], P0 ;  /* 0x11a00000040b7fae */ /* 0x0003e600081a101c */
[----:B------:R-:W-:Y:S01]  /*dcd0*/  VIADD R13, R12, UR7 ;  /* 0x000000070c0d7c36 */ /* 0x000fe20008000000 */
[C---:B-----5:R-:W-:Y:S01]  /*dce0*/  IADD3 R8, P3, PT, R71.reuse, R208, RZ ;  /* 0x000000d047087210 */ /* 0x060fe20007f7e0ff */
[----:B------:R-:W4:Y:S04]  /*dcf0*/  LDL R12, [R1+0x3c] ;  /* 0x00003c00010c7983 */ /* 0x000f280000100800 */
[----:B------:R-:W-:Y:S01]  /*dd00*/  IMAD.X R9, R72, 0x1, R209, P3 ;  /* 0x0000000148097824 */ /* 0x000fe200018e06d1 */
[----:B------:R5:W-:Y:S01]  /*dd10*/  LDGSTS.E [R11+0x11e00], desc[UR28][R6.64], P0 ;  /* 0x11e00000060b7fae */ /* 0x000be200081a101c */
[----:B-1----:R-:W-:-:S03]  /*dd20*/  IADD3 R4, P4, PT, R71, R216, RZ ;  /* 0x000000d847047210 */ /* 0x002fc60007f9e0ff */
[----:B------:R1:W-:Y:S02]  /*dd30*/  LDGSTS.E [R13+0x10300], desc[UR28][R8.64], P0 ;  /* 0x10300000080d7fae */ /* 0x0003e400081a101c */
[----:B------:R-:W-:-:S05]  /*dd40*/  IMAD.X R5, R72, 0x1, R217, P4 ;  /* 0x0000000148057824 */ /* 0x000fca00020e06d9 */
[----:B------:R1:W-:Y:S01]  /*dd50*/  LDGSTS.E [R13+0x10700], desc[UR28][R4.64], P0 ;  /* 0x10700000040d7fae */ /* 0x0003e200081a101c */
[C---:B-----5:R-:W-:Y:S02]  /*dd60*/  IADD3 R6, P3, PT, R71.reuse, R224, RZ ;  /* 0x000000e047067210 */ /* 0x060fe40007f7e0ff */
[----:B-1----:R-:W-:-:S03]  /*dd70*/  IADD3 R8, P4, PT, R71, R232, RZ ;  /* 0x000000e847087210 */ /* 0x002fc60007f9e0ff */
[C---:B------:R-:W-:Y:S02]  /*dd80*/  IMAD.X R7, R72.reuse, 0x1, R225, P3 ;  /* 0x0000000148077824 */ /* 0x040fe400018e06e1 */
[----:B------:R-:W-:-:S03]  /*dd90*/  IMAD.X R9, R72, 0x1, R233, P4 ;  /* 0x0000000148097824 */ /* 0x000fc600020e06e9 */
[----:B------:R1:W-:Y:S01]  /*dda0*/  LDGSTS.E [R13+0x10b00], desc[UR28][R6.64], P0 ;  /* 0x10b00000060d7fae */ /* 0x0003e200081a101c */
[----:B------:R-:W-:-:S03]  /*ddb0*/  IADD3 R4, P6, PT, R71, R240, RZ ;  /* 0x000000f047047210 */ /* 0x000fc60007fde0ff */
[----:B------:R5:W-:Y:S02]  /*ddc0*/  LDGSTS.E [R13+0x10f00], desc[UR28][R8.64], P0 ;  /* 0x10f00000080d7fae */ /* 0x000be400081a101c */
[----:B------:R-:W-:Y:S02]  /*ddd0*/  IMAD.X R5, R72, 0x1, R241, P6 ;  /* 0x0000000148057824 */ /* 0x000fe400030e06f1 */
[----:B------:R-:W-:-:S03]  /*dde0*/  VIADD R3, R3, 0x1 ;  /* 0x0000000103037836 */ /* 0x000fc60000000000 */
[----:B------:R5:W-:Y:S01]  /*ddf0*/  LDGSTS.E [R13+0x11300], desc[UR28][R4.64], P0 ;  /* 0x11300000040d7fae */ /* 0x000be200081a101c */
[C---:B-1----:R-:W-:Y:S02]  /*de00*/  IADD3 R6, P3, PT, R71.reuse, R248, RZ ;  /* 0x000000f847067210 */ /* 0x042fe40007f7e0ff */
[----:B-----5:R-:W-:-:S03]  /*de10*/  IADD3 R8, P4, PT, R71, R19, RZ ;  /* 0x0000001347087210 */ /* 0x020fc60007f9e0ff */
[C---:B------:R-:W-:Y:S02]  /*de20*/  IMAD.X R7, R72.reuse, 0x1, R249, P3 ;  /* 0x0000000148077824 */ /* 0x040fe400018e06f9 */
[----:B------:R-:W-:-:S03]  /*de30*/  IMAD.X R9, R72, 0x1, R18, P4 ;  /* 0x0000000148097824 */ /* 0x000fc600020e0612 */
[----:B------:R1:W-:Y:S01]  /*de40*/  LDGSTS.E [R13+0x11700], desc[UR28][R6.64], P0 ;  /* 0x11700000060d7fae */ /* 0x0003e200081a101c */
[----:B------:R-:W-:-:S03]  /*de50*/  UIADD3 UR26, UPT, UPT, UR26, 0x1, URZ ;  /* 0x000000011a1a7890 */ /* 0x000fc6000fffe0ff */
[----:B------:R1:W-:Y:S01]  /*de60*/  LDGSTS.E [R13+0x11b00], desc[UR28][R8.64], P0 ;  /* 0x11b00000080d7fae */ /* 0x0003e200081a101c */
[----:B------:R-:W-:Y:S01]  /*de70*/  UISETP.GT.AND UP1, UPT, UR26, 0x1, UPT ;  /* 0x000000011a00788c */ /* 0x000fe2000bf24270 */
[----:B------:R-:W-:-:S03]  /*de80*/  IADD3 R69, P4, PT, R69, R15, RZ ;  /* 0x0000000f45457210 */ /* 0x000fc60007f9e0ff */
[----:B------:R-:W-:Y:S01]  /*de90*/  USEL UR7, URZ, 0x1, !UP1 ;  /* 0x00000001ff077887 */ /* 0x000fe2000c800000 */
[----:B------:R-:W-:Y:S01]  /*dea0*/  IMAD.U32 R4, RZ, RZ, UR4 ;  /* 0x00000004ff047e24 */ /* 0x000fe2000f8e00ff */
[----:B------:R-:W-:Y:S02]  /*deb0*/  USEL UR26, UR26, URZ, !UP1 ;  /* 0x000000ff1a1a7287 */ /* 0x000fe4000c800000 */
[----:B------:R-:W-:Y:S01]  /*dec0*/  ULOP3.LUT UR7, UR4, UR7, URZ, 0x3c, !UPT ;  /* 0x0000000704077292 */ /* 0x000fe2000f8e3cff */
[----:B------:R-:W-:Y:S01]  /*ded0*/  VIADD R68, R68, 0xffffffc0 ;  /* 0xffffffc044447836 */ /* 0x000fe20000000000 */
[----:B---3--:R-:W-:-:S05]  /*dee0*/  IADD3 R10, P6, PT, R71, R10, RZ ;  /* 0x0000000a470a7210 */ /* 0x008fca0007fde0ff */
[----:B------:R-:W-:-:S05]  /*def0*/  IMAD.X R11, R72, 0x1, R17, P6 ;  /* 0x00000001480b7824 */ /* 0x000fca00030e0611 */
[----:B------:R1:W-:Y:S01]  /*df00*/  LDGSTS.E [R13+0x11f00], desc[UR28][R10.64], P0 ;  /* 0x11f000000a0d7fae */ /* 0x0003e200081a101c */
[----:B------:R-:W-:-:S03]  /*df10*/  IADD3 R71, P3, PT, R71, R16, RZ ;  /* 0x0000001047477210 */ /* 0x000fc60007f7e0ff */
[----:B------:R-:W0:Y:S02]  /*df20*/  LDGDEPBAR ;  /* 0x00000000000079af */ /* 0x000e240000000000 */
[----:B------:R-:W-:Y:S01]  /*df30*/  IMAD.X R72, R72, 0x1, R74, P3 ;  /* 0x0000000148487824 */ /* 0x000fe200018e064a */
[----:B--2---:R-:W-:Y:S01]  /*df40*/  ISETP.NE.U32.AND P0, PT, R14, R3, PT ;  /* 0x000000030e00720c */ /* 0x004fe20003f05070 */
[----:B----4-:R-:W-:-:S12]  /*df50*/  IMAD.X R70, R70, 0x1, R12, P4 ;  /* 0x0000000146467824 */ /* 0x010fd800020e060c */
[----:B-1----:R-:W-:Y:S05]  /*df60*/  @P0 BRA `(.L_x_11) ;  /* 0xffffffd4001c0947 */ /* 0x002fea000383ffff */
.L_x_8:
[----:B------:R-:W2:Y:S01]  /*df70*/  LDL.LU R5, [R1+0xd8] ;  /* 0x0000d80001057983 */ /* 0x000ea20000300800 */
[----:B------:R-:W1:Y:S03]  /*df80*/  LDCU.128 UR16, c[0x0][0x390] ;  /* 0x00007200ff1077ac */ /* 0x000e660008000c00 */
[----:B------:R-:W1:Y:S01]  /*df90*/  LDL.LU R6, [R1+0xd4] ;  /* 0x0000d40001067983 */ /* 0x000e620000300800 */
[----:B------:R-:W3:Y:S01]  /*dfa0*/  LDCU UR6, c[0x0][0x3b8] ;  /* 0x00007700ff0677ac */ /* 0x000ee20008000800 */
[----:B------:R-:W4:Y:S01]  /*dfb0*/  S2R R7, SR_CgaCtaId ;  /* 0x0000000000077919 */ /* 0x000f220000008800 */
[----:B------:R-:W5:Y:S01]  /*dfc0*/  LDCU UR5, c[0x0][0x3b4] ;  /* 0x00007680ff0577ac */ /* 0x000f620008000800 */
[----:B----4-:R-:W-:-:S05]  /*dfd0*/  IMAD.SHL.U32 R3, R7, 0x40, RZ ;  /* 0x0000004007037824 */ /* 0x010fca00078e00ff */
[----:B--2---:R-:W-:Y:S02]  /*dfe0*/  LOP3.LUT R3, R5, 0x40, R3, 0xf8, !PT ;  /* 0x0000004005037812 */ /* 0x004fe400078ef803 */
[C---:B-1----:R-:W-:Y:S01]  /*dff0*/  ISETP.GE.AND P0, PT, R6.reuse, UR18, PT ;  /* 0x0000001206007c0c */ /* 0x042fe2000bf06270 */
[----:B-----5:R-:W-:Y:S01]  /*e000*/  IMAD R0, R6, UR5, RZ ;  /* 0x0000000506007c24 */ /* 0x020fe2000f8e02ff */
[C---:B------:R-:W-:Y:S02]  /*e010*/  LOP3.LUT R5, R3.reuse, 0x1, RZ, 0xfc, !PT ;  /* 0x0000000103057812 */ /* 0x040fe400078efcff */
[----:B------:R-:W-:Y:S02]  /*e020*/  LOP3.LUT R2, R3, 0x3, RZ, 0xfc, !PT ;  /* 0x0000000303027812 */ /* 0x000fe400078efcff */
[----:B------:R-:W-:Y:S01]  /*e030*/  ISETP.LT.AND P4, PT, R5, UR19, !P0 ;  /* 0x0000001305007c0c */ /* 0x000fe2000c781270 */
[C---:B---3--:R-:W-:Y:S01]  /*e040*/  IMAD R5, R3.reuse, UR6, RZ ;  /* 0x0000000603057c24 */ /* 0x048fe2000f8e02ff */
[----:B------:R-:W-:-:S02]  /*e050*/  LOP3.LUT R4, R3, 0x2, RZ, 0xfc, !PT ;  /* 0x0000000203047812 */ /* 0x000fc400078efcff */
[----:B------:R-:W-:Y:S01]  /*e060*/  ISETP.LT.AND P6, PT, R2, UR19, !P0 ;  /* 0x0000001302007c0c */ /* 0x000fe2000c7c1270 */
[----:B------:R-:W-:Y:S01]  /*e070*/  VIADD R7, R5, UR6 ;  /* 0x0000000605077c36 */ /* 0x000fe20008000000 */
[----:B------:R-:W-:Y:S02]  /*e080*/  ISETP.LT.AND P3, PT, R4, UR19, !P0 ;  /* 0x0000001304007c0c */ /* 0x000fe4000c761270 */
[----:B------:R-:W-:Y:S01]  /*e090*/  LEA R2, P2, R0, UR16, 0x2 ;  /* 0x0000001000027c11 */ /* 0x000fe2000f8410ff */
[----:B------:R-:W-:Y:S01]  /*e0a0*/  VIADD R9, R7, UR6 ;  /* 0x0000000607097c36 */ /* 0x000fe20008000000 */
[----:B------:R-:W-:Y:S11]  /*e0b0*/  @!P5 BRA `(.L_x_12) ;  /* 0x000000000010d947 */ /* 0x000ff60003800000 */
[----:B------:R-:W-:-:S06]  /*e0c0*/  USHF.L.U32 UR4, UR4, 0x1f, URZ ;  /* 0x0000001f04047899 */ /* 0x000fcc00080006ff */
[----:B------:R-:W-:-:S04]  /*e0d0*/  IMAD.U32 R4, RZ, RZ, UR4 ;  /* 0x00000004ff047e24 */ /* 0x000fc8000f8e00ff */
[----:B------:R-:W1:Y:S02]  /*e0e0*/  SYNCS.PHASECHK.TRANS64.TRYWAIT P5, [UR8], R4 ;  /* 0x00000004ff0075a7 */ /* 0x000e6400080a1108 */
[----:B-1----:R-:W-:Y:S05]  /*e0f0*/  @!P5 BRA `(.L_x_13) ;  /* 0x0000001800b4d947 */ /* 0x002fea0003800000 */
.L_x_12:
[----:B------:R-:W-:-:S04]  /*e100*/  DEPBAR.LE SB0, 0x0 ;  /* 0x000080000000791a */ /* 0x000fc80000000000 */
[----:B------:R-:W-:Y:S01]  /*e110*/  BAR.SYNC.DEFER_BLOCKING 0x0 ;  /* 0x0000000000007b1d */ /* 0x000fe20000010000 */
[----:B------:R-:W-:Y:S01]  /*e120*/  VIADD R11, R9, UR6 ;  /* 0x00000006090b7c36 */ /* 0x000fe20008000000 */
[----:B------:R-:W-:Y:S02]  /*e130*/  LEA.HI.X.SX32 R0, R0, UR17, 0x2, P2 ;  /* 0x0000001100007c11 */ /* 0x000fe400090f16ff */
[----:B------:R-:W-:Y:S01]  /*e140*/  LEA R68, P2, R5, R2, 0x2 ;  /* 0x0000000205447211 */ /* 0x000fe200078410ff */
[----:B------:R-:W-:Y:S01]  /*e150*/  VIADD R77, R11, UR6 ;  /* 0x000000060b4d7c36 */ /* 0x000fe20008000000 */
[----:B------:R-:W-:Y:S02]  /*e160*/  ISETP.LT.AND P5, PT, R3, UR19, !P0 ;  /* 0x0000001303007c0c */ /* 0x000fe4000c7a1270 */
[----:B------:R-:W-:Y:S01]  /*e170*/  LEA.HI.X.SX32 R69, R5, R0, 0x2, P2 ;  /* 0x0000000005457211 */ /* 0x000fe200010f16ff */
[----:B------:R-:W-:Y:S01]  /*e180*/  VIADD R79, R77, UR6 ;  /* 0x000000064d4f7c36 */ /* 0x000fe20008000000 */
[----:B------:R-:W-:-:S02]  /*e190*/  LEA R70, P2, R7, R2, 0x2 ;  /* 0x0000000207467211 */ /* 0x000fc400078410ff */
[----:B------:R-:W-:Y:S01]  /*e1a0*/  LOP3.LUT R99, R3, 0x4, RZ, 0xfc, !PT ;  /* 0x0000000403637812 */ /* 0x000fe200078efcff */
[----:B------:R-:W-:Y:S01]  /*e1b0*/  VIADD R81, R79, UR6 ;  /* 0x000000064f517c36 */ /* 0x000fe20008000000 */
[----:B------:R-:W-:Y:S02]  /*e1c0*/  LEA.HI.X.SX32 R71, R7, R0, 0x2, P2 ;  /* 0x0000000007477211 */ /* 0x000fe400010f16ff */
[----:B------:R-:W-:Y:S01]  /*e1d0*/  LEA R74, P2, R11, R2, 0x2 ;  /* 0x000000020b4a7211 */ /* 0x000fe200078410ff */
[----:B------:R-:W-:Y:S01]  /*e1e0*/  VIADD R83, R81, UR6 ;  /* 0x0000000651537c36 */ /* 0x000fe20008000000 */
[----:B------:R-:W-:Y:S02]  /*e1f0*/  LOP3.LUT R100, R3, 0x5, RZ, 0xfc, !PT ;  /* 0x0000000503647812 */ /* 0x000fe400078efcff */
[----:B------:R-:W-:Y:S01]  /*e200*/  LEA.HI.X.SX32 R75, R11, R0, 0x2, P2 ;  /* 0x000000000b4b7211 */ /* 0x000fe200010f16ff */
[----:B------:R-:W-:Y:S01]  /*e210*/  VIADD R85, R83, UR6 ;  /* 0x0000000653557c36 */ /* 0x000fe20008000000 */
[----:B------:R-:W-:Y:S01]  /*e220*/  LEA R76, P2, R77, R2, 0x2 ;  /* 0x000000024d4c7211 */ /* 0x000fe200078410ff */
[----:B------:R-:W1:Y:S02]  /*e230*/  @!P1 SYNCS.CCTL.IV [UR11+0x1c000] ;  /* 0x01c00000ff0099b1 */ /* 0x000e64000800000b */
[----:B-1----:R-:W-:Y:S01]  /*e240*/  BAR.SYNC.DEFER_BLOCKING 0x0 ;  /* 0x0000000000007b1d */ /* 0x002fe20000010000 */
[----:B------:R-:W-:Y:S01]  /*e250*/  VIADD R87, R85, UR6 ;  /* 0x0000000655577c36 */ /* 0x000fe20008000000 */
[----:B------:R-:W-:-:S02]  /*e260*/  LEA.HI.X.SX32 R77, R77, R0, 0x2, P2 ;  /* 0x000000004d4d7211 */ /* 0x000fc400010f16ff */
[----:B------:R-:W-:Y:S01]  /*e270*/  LEA R80, P2, R81, R2, 0x2 ;  /* 0x0000000251507211 */ /* 0x000fe200078410ff */
[----:B------:R-:W-:Y:S01]  /*e280*/  VIADD R89, R87, UR6 ;  /* 0x0000000657597c36 */ /* 0x000fe20008000000 */
[----:B------:R-:W-:Y:S02]  /*e290*/  LOP3.LUT R102, R3, 0x7, RZ, 0xfc, !PT ;  /* 0x0000000703667812 */ /* 0x000fe400078efcff */
[----:B------:R-:W-:Y:S01]  /*e2a0*/  LEA.HI.X.SX32 R81, R81, R0, 0x2, P2 ;  /* 0x0000000051517211 */ /* 0x000fe200010f16ff */
[----:B------:R-:W-:Y:S01]  /*e2b0*/  VIADD R91, R89, UR6 ;  /* 0x00000006595b7c36 */ /* 0x000fe20008000000 */
[----:B------:R-:W-:-:S03]  /*e2c0*/  LEA R84, P2, R85, R2, 0x2 ;  /* 0x0000000255547211 */ /* 0x000fc600078410ff */
[----:B------:R-:W-:Y:S01]  /*e2d0*/  VIADD R93, R91, UR6 ;  /* 0x000000065b5d7c36 */ /* 0x000fe20008000000 */
[----:B------:R-:W-:Y:S02]  /*e2e0*/  LEA.HI.X.SX32 R85, R85, R0, 0x2, P2 ;  /* 0x0000000055557211 */ /* 0x000fe400010f16ff */
[----:B------:R-:W-:Y:S01]  /*e2f0*/  LEA R88, P2, R89, R2, 0x2 ;  /* 0x0000000259587211 */ /* 0x000fe200078410ff */
[----:B------:R-:W-:-:S03]  /*e300*/  VIADD R95, R93, UR6 ;  /* 0x000000065d5f7c36 */ /* 0x000fc60008000000 */
[----:B------:R-:W-:Y:S01]  /*e310*/  LEA.HI.X.SX32 R89, R89, R0, 0x2, P2 ;  /* 0x0000000059597211 */ /* 0x000fe200010f16ff */
[----:B------:R-:W-:Y:S01]  /*e320*/  VIADD R97, R95, UR6 ;  /* 0x000000065f617c36 */ /* 0x000fe20008000000 */
[-C--:B------:R-:W-:Y:S01]  /*e330*/  LEA R92, P2, R93, R2.reuse, 0x2 ;  /* 0x000000025d5c7211 */ /* 0x080fe200078410ff */
[----:B------:R-:W1:Y:S01]  /*e340*/  @!P1 SYNCS.CCTL.IV [UR11+0x1c008] ;  /* 0x01c00800ff0099b1 */ /* 0x000e62000800000b */
[----:B------:R-:W-:Y:S01]  /*e350*/  LEA R72, P1, R9, R2, 0x2 ;  /* 0x0000000209487211 */ /* 0x000fe200078210ff */
[----:B------:R-:W-:Y:S01]  /*e360*/  VIADD R101, R97, UR6 ;  /* 0x0000000661657c36 */ /* 0x000fe20008000000 */
[-C--:B------:R-:W-:Y:S02]  /*e370*/  LEA.HI.X.SX32 R93, R93, R0.reuse, 0x2, P2 ;  /* 0x000000005d5d7211 */ /* 0x080fe400010f16ff */
[----:B------:R-:W-:Y:S02]  /*e380*/  LEA.HI.X.SX32 R73, R9, R0, 0x2, P1 ;  /* 0x0000000009497211 */ /* 0x000fe400008f16ff */
[-C--:B------:R-:W-:Y:S01]  /*e390*/  LEA R78, P1, R79, R2.reuse, 0x2 ;  /* 0x000000024f4e7211 */ /* 0x080fe200078210ff */
[----:B------:R-:W2:Y:S01]  /*e3a0*/  LDTM.x64 R4, tmem[UR12] ;  /* 0x0000000c000479ee */ /* 0x000ea20008340000 */
[----:B------:R-:W-:Y:S01]  /*e3b0*/  LEA R96, P2, R97, R2, 0x2 ;  /* 0x0000000261607211 */ /* 0x000fe200078410ff */
[----:B------:R-:W-:Y:S01]  /*e3c0*/  NOP ;  /* 0x0000000000007918 */ /* 0x000fe20000000000 */
[----:B------:R-:W-:-:S02]  /*e3d0*/  LEA.HI.X.SX32 R79, R79, R0, 0x2, P1 ;  /* 0x000000004f4f7211 */ /* 0x000fc400008f16ff */
[----:B------:R-:W-:Y:S02]  /*e3e0*/  LEA R82, P1, R83, R2, 0x2 ;  /* 0x0000000253527211 */ /* 0x000fe400078210ff */
[-C--:B------:R-:W-:Y:S02]  /*e3f0*/  LEA.HI.X.SX32 R97, R97, R0.reuse, 0x2, P2 ;  /* 0x0000000061617211 */ /* 0x080fe400010f16ff */
[----:B------:R-:W-:Y:S02]  /*e400*/  LEA.HI.X.SX32 R83, R83, R0, 0x2, P1 ;  /* 0x0000000053537211 */ /* 0x000fe400008f16ff */
[----:B------:R-:W-:Y:S02]  /*e410*/  LEA R86, P1, R87, R2, 0x2 ;  /* 0x0000000257567211 */ /* 0x000fe400078210ff */
[----:B------:R-:W-:Y:S02]  /*e420*/  ISETP.LT.AND P2, PT, R99, UR19, !P0 ;  /* 0x0000001363007c0c */ /* 0x000fe4000c741270 */
[----:B------:R-:W-:-:S02]  /*e430*/  LEA.HI.X.SX32 R87, R87, R0, 0x2, P1 ;  /* 0x0000000057577211 */ /* 0x000fc400008f16ff */
[----:B------:R-:W-:-:S04]  /*e440*/  LEA R90, P1, R91, R2, 0x2 ;  /* 0x000000025b5a7211 */ /* 0x000fc800078210ff */
[----:B------:R-:W-:Y:S02]  /*e450*/  LEA.HI.X.SX32 R91, R91, R0, 0x2, P1 ;  /* 0x000000005b5b7211 */ /* 0x000fe400008f16ff */
[C---:B------:R-:W-:Y:S01]  /*e460*/  LEA R94, P1, R95.reuse, R2, 0x2 ;  /* 0x000000025f5e7211 */ /* 0x040fe200078210ff */
[----:B--2---:R-:W-:Y:S03]  /*e470*/  @P5 STG.E desc[UR28][R68.64], R4 ;  /* 0x0000000444005986 */ /* 0x004fe6000c10191c */
[----:B------:R-:W-:Y:S01]  /*e480*/  LEA.HI.X.SX32 R95, R95, R0, 0x2, P1 ;  /* 0x000000005f5f7211 */ /* 0x000fe200008f16ff */
[----:B------:R-:W-:Y:S01]  /*e490*/  @P4 STG.E desc[UR28][R70.64], R5 ;  /* 0x0000000546004986 */ /* 0x000fe2000c10191c */
[C---:B------:R-:W-:Y:S02]  /*e4a0*/  LEA R98, P1, R101.reuse, R2, 0x2 ;  /* 0x0000000265627211 */ /* 0x040fe400078210ff */
[----:B------:R-:W-:Y:S01]  /*e4b0*/  ISETP.LT.AND P4, PT, R102, UR19, !P0 ;  /* 0x0000001366007c0c */ /* 0x000fe2000c781270 */
[----:B------:R-:W-:Y:S01]  /*e4c0*/  @P3 STG.E desc[UR28][R72.64], R6 ;  /* 0x0000000648003986 */ /* 0x000fe2000c10191c */
[C---:B------:R-:W-:Y:S01]  /*e4d0*/  LEA.HI.X.SX32 R99, R101.reuse, R0, 0x2, P1 ;  /* 0x0000000065637211 */ /* 0x040fe200008f16ff */
[----:B------:R-:W-:Y:S01]  /*e4e0*/  VIADD R101, R101, UR6 ;  /* 0x0000000665657c36 */ /* 0x000fe20008000000 */
[----:B------:R-:W-:Y:S01]  /*e4f0*/  ISETP.LT.AND P1, PT, R100, UR19, !P0 ;  /* 0x0000001364007c0c */ /* 0x000fe2000c721270 */
[----:B------:R2:W-:Y:S01]  /*e500*/  @P6 STG.E desc[UR28][R74.64], R7 ;  /* 0x000000074a006986 */ /* 0x0005e2000c10191c */
[----:B------:R-:W-:-:S02]  /*e510*/  LOP3.LUT R100, R3, 0x6, RZ, 0xfc, !PT ;  /* 0x0000000603647812 */ /* 0x000fc400078efcff */
[C---:B------:R-:W-:Y:S01]  /*e520*/  LOP3.LUT R102, R3.reuse, 0x9, RZ, 0xfc, !PT ;  /* 0x0000000903667812 */ /* 0x040fe200078efcff */
[----:B------:R-:W-:Y:S01]  /*e530*/  @P2 STG.E desc[UR28][R76.64], R8 ;  /* 0x000000084c002986 */ /* 0x000fe2000c10191c */
[----:B------:R-:W-:Y:S02]  /*e540*/  ISETP.LT.AND P5, PT, R100, UR19, !P0 ;  /* 0x0000001364007c0c */ /* 0x000fe4000c7a1270 */
[C---:B------:R-:W-:Y:S02]  /*e550*/  LOP3.LUT R100, R3.reuse, 0x8, RZ, 0xfc, !PT ;  /* 0x0000000803647812 */ /* 0x040fe400078efcff */
[----:B------:R-:W-:Y:S02]  /*e560*/  ISETP.LT.AND P6, PT, R102, UR19, !P0 ;  /* 0x0000001366007c0c */ /* 0x000fe4000c7c1270 */
[----:B------:R-:W-:Y:S01]  /*e570*/  ISETP.LT.AND P3, PT, R100, UR19, !P0 ;  /* 0x0000001364007c0c */ /* 0x000fe2000c761270 */
[----:B------:R3:W-:Y:S01]  /*e580*/  @P1 STG.E desc[UR28][R78.64], R9 ;  /* 0x000000094e001986 */ /* 0x0007e2000c10191c */
[----:B------:R-:W-:Y:S01]  /*e590*/  LOP3.LUT R100, R3, 0xa, RZ, 0xfc, !PT ;  /* 0x0000000a03647812 */ /* 0x000fe200078efcff */
[----:B--2---:R-:W-:Y:S01]  /*e5a0*/  VIADD R7, R101, UR6 ;  /* 0x0000000665077c36 */ /* 0x004fe20008000000 */
[----:B------:R-:W-:-:S02]  /*e5b0*/  LOP3.LUT R5, R3, 0xb, RZ, 0xfc, !PT ;  /* 0x0000000b03057812 */ /* 0x000fc400078efcff */
[----:B------:R-:W-:Y:S01]  /*e5c0*/  ISETP.LT.AND P2, PT, R100, UR19, !P0 ;  /* 0x0000001364007c0c */ /* 0x000fe2000c741270 */
[----:B------:R-:W-:Y:S01]  /*e5d0*/  @P5 STG.E desc[UR28][R80.64], R10 ;  /* 0x0000000a50005986 */ /* 0x000fe2000c10191c */
[----:B------:R-:W-:Y:S02]  /*e5e0*/  LOP3.LUT R4, R3, 0xc, RZ, 0xfc, !PT ;  /* 0x0000000c03047812 */ /* 0x000fe400078efcff */
[----:B------:R-:W-:Y:S01]  /*e5f0*/  ISETP.LT.AND P1, PT, R5, UR19, !P0 ;  /* 0x0000001305007c0c */ /* 0x000fe2000c721270 */
[----:B------:R2:W-:Y:S01]  /*e600*/  @P4 STG.E desc[UR28][R82.64], R11 ;  /* 0x0000000b52004986 */ /* 0x0005e2000c10191c */
[----:B------:R-:W-:Y:S01]  /*e610*/  ISETP.LT.AND P5, PT, R4, UR19, !P0 ;  /* 0x0000001304007c0c */ /* 0x000fe2000c7a1270 */
[----:B---3--:R-:W-:Y:S01]  /*e620*/  VIADD R9, R7, UR6 ;  /* 0x0000000607097c36 */ /* 0x008fe20008000000 */
[C---:B------:R-:W-:Y:S01]  /*e630*/  LOP3.LUT R4, R3.reuse, 0xe, RZ, 0xfc, !PT ;  /* 0x0000000e03047812 */ /* 0x040fe200078efcff */
[----:B------:R-:W-:Y:S01]  /*e640*/  @P3 STG.E desc[UR28][R84.64], R12 ;  /* 0x0000000c54003986 */ /* 0x000fe2000c10191c */
[----:B------:R-:W-:-:S02]  /*e650*/  LOP3.LUT R5, R3, 0xd, RZ, 0xfc, !PT ;  /* 0x0000000d03057812 */ /* 0x000fc400078efcff */
[----:B------:R-:W-:Y:S01]  /*e660*/  ISETP.LT.AND P3, PT, R4, UR19, !P0 ;  /* 0x0000001304007c0c */ /* 0x000fe2000c761270 */
[----:B------:R-:W-:Y:S01]  /*e670*/  @P6 STG.E desc[UR28][R86.64], R13 ;  /* 0x0000000d56006986 */ /* 0x000fe2000c10191c */
[----:B------:R-:W-:Y:S02]  /*e680*/  ISETP.LT.AND P4, PT, R5, UR19, !P0 ;  /* 0x0000001305007c0c */ /* 0x000fe4000c781270 */
[C---:B------:R-:W-:Y:S01]  /*e690*/  LOP3.LUT R4, R3.reuse, 0x10, RZ, 0xfc, !PT ;  /* 0x0000001003047812 */ /* 0x040fe200078efcff */
[----:B------:R-:W-:Y:S01]  /*e6a0*/  @P2 STG.E desc[UR28][R88.64], R14 ;  /* 0x0000000e58002986 */ /* 0x000fe2000c10191c */
[----:B------:R-:W-:Y:S01]  /*e6b0*/  LOP3.LUT R5, R3, 0xf, RZ, 0xfc, !PT ;  /* 0x0000000f03057812 */ /* 0x000fe200078efcff */
[----:B--2---:R-:W-:Y:S01]  /*e6c0*/  VIADD R11, R9, UR6 ;  /* 0x00000006090b7c36 */ /* 0x004fe20008000000 */
[----:B------:R-:W-:Y:S01]  /*e6d0*/  ISETP.LT.AND P2, PT, R4, UR19, !P0 ;  /* 0x0000001304007c0c */ /* 0x000fe2000c741270 */
[----:B------:R-:W-:Y:S01]  /*e6e0*/  @P1 STG.E desc[UR28][R90.64], R15 ;  /* 0x0000000f5a001986 */ /* 0x000fe2000c10191c */
[----:B------:R-:W-:-:S02]  /*e6f0*/  LOP3.LUT R4, R3, 0x12, RZ, 0xfc, !PT ;  /* 0x0000001203047812 */ /* 0x000fc400078efcff */
[----:B------:R-:W-:Y:S01]  /*e700*/  ISETP.LT.AND P6, PT, R5, UR19, !P0 ;  /* 0x0000001305007c0c */ /* 0x000fe2000c7c1270 */
[----:B------:R-:W-:Y:S01]  /*e710*/  @P5 STG.E desc[UR28][R92.64], R16 ;  /* 0x000000105c005986 */ /* 0x000fe2000c10191c */
[----:B------:R-:W-:Y:S02]  /*e720*/  ISETP.LT.AND P5, PT, R4, UR19, !P0 ;  /* 0x0000001304007c0c */ /* 0x000fe4000c7a1270 */
[C---:B------:R-:W-:Y:S01]  /*e730*/  LOP3.LUT R4, R3.reuse, 0x13, RZ, 0xfc, !PT ;  /* 0x0000001303047812 */ /* 0x040fe200078efcff */
[----:B------:R-:W-:Y:S01]  /*e740*/  @P4 STG.E desc[UR28][R94.64], R17 ;  /* 0x000000115e004986 */ /* 0x000fe2000c10191c */
[----:B------:R-:W-:Y:S02]  /*e750*/  LOP3.LUT R5, R3, 0x11, RZ, 0xfc, !PT ;  /* 0x0000001103057812 */ /* 0x000fe400078efcff */
[----:B------:R-:W-:Y:S01]  /*e760*/  ISETP.LT.AND P4, PT, R4, UR19, !P0 ;  /* 0x0000001304007c0c */ /* 0x000fe2000c781270 */
[----:B------:R-:W-:Y:S01]  /*e770*/  @P3 STG.E desc[UR28][R96.64], R18 ;  /* 0x0000001260003986 */ /* 0x000fe2000c10191c */
[----:B------:R-:W-:-:S02]  /*e780*/  LEA R4, P3, R101, R2, 0x2 ;  /* 0x0000000265047211 */ /* 0x000fc400078610ff */
[----:B------:R-:W-:Y:S01]  /*e790*/  LOP3.LUT R6, R3, 0x14, RZ, 0xfc, !PT ;  /* 0x0000001403067812 */ /* 0x000fe200078efcff */
[----:B------:R-:W-:Y:S01]  /*e7a0*/  @P6 STG.E desc[UR28][R98.64], R19 ;  /* 0x0000001362006986 */ /* 0x000fe2000c10191c */
[----:B------:R-:W-:Y:S02]  /*e7b0*/  ISETP.LT.AND P1, PT, R5, UR19, !P0 ;  /* 0x0000001305007c0c */ /* 0x000fe4000c721270 */
[----:B------:R-:W-:Y:S02]  /*e7c0*/  LEA.HI.X.SX32 R5, R101, R0, 0x2, P3 ;  /* 0x0000000065057211 */ /* 0x000fe400018f16ff */
[----:B------:R-:W-:Y:S02]  /*e7d0*/  ISETP.LT.AND P3, PT, R6, UR19, !P0 ;  /* 0x0000001306007c0c */ /* 0x000fe4000c761270 */
[----:B------:R-:W-:Y:S01]  /*e7e0*/  LOP3.LUT R8, R3, 0x15, RZ, 0xfc, !PT ;  /* 0x0000001503087812 */ /* 0x000fe200078efcff */
[----:B------:R2:W-:Y:S01]  /*e7f0*/  @P2 STG.E desc[UR28][R4.64], R20 ;  /* 0x0000001404002986 */ /* 0x0005e2000c10191c */
[----:B------:R-:W-:-:S02]  /*e800*/  LEA R6, P6, R7, R2, 0x2 ;  /* 0x0000000207067211 */ /* 0x000fc400078c10ff */
[----:B------:R-:W-:Y:S02]  /*e810*/  ISETP.LT.AND P2, PT, R8, UR19, !P0 ;  /* 0x0000001308007c0c */ /* 0x000fe4000c741270 */
[----:B------:R-:W-:Y:S02]  /*e820*/  LEA.HI.X.SX32 R7, R7, R0, 0x2, P6 ;  /* 0x0000000007077211 */ /* 0x000fe400030f16ff */
[----:B------:R-:W-:Y:S02]  /*e830*/  LEA R8, P6, R9, R2, 0x2 ;  /* 0x0000000209087211 */ /* 0x000fe400078c10ff */
[----:B------:R-:W-:Y:S01]  /*e840*/  LOP3.LUT R10, R3, 0x16, RZ, 0xfc, !PT ;  /* 0x00000016030a7812 */ /* 0x000fe200078efcff */
[----:B------:R3:W-:Y:S01]  /*e850*/  @P1 STG.E desc[UR28][R6.64], R21 ;  /* 0x0000001506001986 */ /* 0x0007e2000c10191c */
[----:B------:R-:W-:Y:S01]  /*e860*/  LEA.HI.X.SX32 R9, R9, R0, 0x2, P6 ;  /* 0x0000000009097211 */ /* 0x000fe200030f16ff */
[----:B--2---:R-:W-:Y:S01]  /*e870*/  VIADD R5, R11, UR6 ;  /* 0x000000060b057c36 */ /* 0x004fe20008000000 */
[----:B------:R-:W-:-:S02]  /*e880*/  ISETP.LT.AND P1, PT, R10, UR19, !P0 ;  /* 0x000000130a007c0c */ /* 0x000fc4000c721270 */
[----:B------:R-:W-:Y:S01]  /*e890*/  LEA R10, P6, R11, R2, 0x2 ;  /* 0x000000020b0a7211 */ /* 0x000fe200078c10ff */
[----:B------:R2:W-:Y:S01]  /*e8a0*/  @P5 STG.E desc[UR28][R8.64], R22 ;  /* 0x0000001608005986 */ /* 0x0005e2000c10191c */
[----:B------:R-:W-:Y:S02]  /*e8b0*/  LOP3.LUT R4, R3, 0x17, RZ, 0xfc, !PT ;  /* 0x0000001703047812 */ /* 0x000fe400078efcff */
[----:B------:R-:W-:Y:S02]  /*e8c0*/  LEA.HI.X.SX32 R11, R11, R0, 0x2, P6 ;  /* 0x000000000b0b7211 */ /* 0x000fe400030f16ff */
[----:B------:R-:W-:Y:S01]  /*e8d0*/  ISETP.LT.AND P5, PT, R4, UR19, !P0 ;  /* 0x0000001304007c0c */ /* 0x000fe2000c7a1270 */
[C---:B---3--:R-:W-:Y:S01]  /*e8e0*/  VIADD R7, R5.reuse, UR6 ;  /* 0x0000000605077c36 */ /* 0x048fe20008000000 */
[----:B------:R-:W-:Y:S01]  /*e8f0*/  LEA R4, P6, R5, R2, 0x2 ;  /* 0x0000000205047211 */ /* 0x000fe200078c10ff */
[----:B------:R3:W-:Y:S01]  /*e900*/  @P4 STG.E desc[UR28][R10.64], R23 ;  /* 0x000000170a004986 */ /* 0x0007e2000c10191c */
[----:B------:R-:W-:Y:S01]  /*e910*/  LOP3.LUT R12, R3, 0x18, RZ, 0xfc, !PT ;  /* 0x00000018030c7812 */ /* 0x000fe200078efcff */
[----:B------:R-:W-:Y:S01]  /*e920*/  VIADD R13, R7, UR6 ;  /* 0x00000006070d7c36 */ /* 0x000fe20008000000 */
[----:B------:R-:W-:-:S02]  /*e930*/  LEA.HI.X.SX32 R5, R5, R0, 0x2, P6 ;  /* 0x0000000005057211 */ /* 0x000fc400030f16ff */
[C---:B------:R-:W-:Y:S02]  /*e940*/  LEA R6, P6, R7.reuse, R2, 0x2 ;  /* 0x0000000207067211 */ /* 0x040fe400078c10ff */
[----:B------:R-:W-:Y:S01]  /*e950*/  ISETP.LT.AND P4, PT, R12, UR19, !P0 ;  /* 0x000000130c007c0c */ /* 0x000fe2000c781270 */
[----:B------:R4:W-:Y:S01]  /*e960*/  @P3 STG.E desc[UR28][R4.64], R24 ;  /* 0x0000001804003986 */ /* 0x0009e2000c10191c */
[----:B------:R-:W-:Y:S02]  /*e970*/  LEA.HI.X.SX32 R7, R7, R0, 0x2, P6 ;  /* 0x0000000007077211 */ /* 0x000fe400030f16ff */
[C---:B--2---:R-:W-:Y:S01]  /*e980*/  LEA R8, P6, R13.reuse, R2, 0x2 ;  /* 0x000000020d087211 */ /* 0x044fe200078c10ff */
[----:B---3--:R-:W-:Y:S01]  /*e990*/  VIADD R11, R13, UR6 ;  /* 0x000000060d0b7c36 */ /* 0x008fe20008000000 */
[----:B------:R-:W-:Y:S01]  /*e9a0*/  LOP3.LUT R10, R3, 0x1a, RZ, 0xfc, !PT ;  /* 0x0000001a030a7812 */ /* 0x000fe200078efcff */
[----:B------:R2:W-:Y:S01]  /*e9b0*/  @P2 STG.E desc[UR28][R6.64], R25 ;  /* 0x0000001906002986 */ /* 0x0005e2000c10191c */
[----:B------:R-:W-:-:S02]  /*e9c0*/  LEA.HI.X.SX32 R9, R13, R0, 0x2, P6 ;  /* 0x000000000d097211 */ /* 0x000fc400030f16ff */
[----:B------:R-:W-:Y:S02]  /*e9d0*/  ISETP.LT.AND P2, PT, R10, UR19, !P0 ;  /* 0x000000130a007c0c */ /* 0x000fe4000c741270 */
[C---:B------:R-:W-:Y:S01]  /*e9e0*/  LEA R10, P6, R11.reuse, R2, 0x2 ;  /* 0x000000020b0a7211 */ /* 0x040fe200078c10ff */
[----:B----4-:R-:W-:Y:S01]  /*e9f0*/  VIADD R5, R11, UR6 ;  /* 0x000000060b057c36 */ /* 0x010fe20008000000 */
[----:B------:R-:W-:Y:S01]  /*ea00*/  LOP3.LUT R12, R3, 0x19, RZ, 0xfc, !PT ;  /* 0x00000019030c7812 */ /* 0x000fe200078efcff */
[----:B------:R3:W-:Y:S01]  /*ea10*/  @P1 STG.E desc[UR28][R8.64], R26 ;  /* 0x0000001a08001986 */ /* 0x0007e2000c10191c */
[----:B------:R-:W-:Y:S01]  /*ea20*/  LEA.HI.X.SX32 R11, R11, R0, 0x2, P6 ;  /* 0x000000000b0b7211 */ /* 0x000fe200030f16ff */
[C---:B------:R-:W-:Y:S01]  /*ea30*/  VIADD R13, R5.reuse, UR6 ;  /* 0x00000006050d7c36 */ /* 0x040fe20008000000 */
[C---:B------:R-:W-:Y:S02]  /*ea40*/  LEA R4, P6, R5.reuse, R2, 0x2 ;  /* 0x0000000205047211 */ /* 0x040fe400078c10ff */
[----:B------:R-:W-:Y:S01]  /*ea50*/  ISETP.LT.AND P3, PT, R12, UR19, !P0 ;  /* 0x000000130c007c0c */ /* 0x000fe2000c761270 */
[----:B------:R4:W-:Y:S01]  /*ea60*/  @P5 STG.E desc[UR28][R10.64], R27 ;  /* 0x0000001b0a005986 */ /* 0x0009e2000c10191c */
[----:B------:R-:W-:-:S02]  /*ea70*/  LEA.HI.X.SX32 R5, R5, R0, 0x2, P6 ;  /* 0x0000000005057211 */ /* 0x000fc400030f16ff */
[----:B--2---:R-:W-:Y:S02]  /*ea80*/  LEA R6, P6, R13, R2, 0x2 ;  /* 0x000000020d067211 */ /* 0x004fe400078c10ff */
[----:B------:R-:W-:Y:S01]  /*ea90*/  LOP3.LUT R12, R3, 0x1b, RZ, 0xfc, !PT ;  /* 0x0000001b030c7812 */ /* 0x000fe200078efcff */
[----:B---3--:R-:W-:Y:S01]  /*eaa0*/  VIADD R9, R13, UR6 ;  /* 0x000000060d097c36 */ /* 0x008fe20008000000 */
[----:B------:R-:W-:Y:S01]  /*eab0*/  LOP3.LUT R8, R3, 0x1d, RZ, 0xfc, !PT ;  /* 0x0000001d03087812 */ /* 0x000fe200078efcff */
[----:B------:R2:W-:Y:S01]  /*eac0*/  @P4 STG.E desc[UR28][R4.64], R28 ;  /* 0x0000001c04004986 */ /* 0x0005e2000c10191c */
[----:B------:R-:W-:Y:S02]  /*ead0*/  LEA.HI.X.SX32 R7, R13, R0, 0x2, P6 ;  /* 0x000000000d077211 */ /* 0x000fe400030f16ff */
[----:B------:R-:W-:Y:S01]  /*eae0*/  ISETP.LT.AND P4, PT, R8, UR19, !P0 ;  /* 0x0000001308007c0c */ /* 0x000fe2000c781270 */
[C---:B----4-:R-:W-:Y:S01]  /*eaf0*/  VIADD R11, R9.reuse, UR6 ;  /* 0x00000006090b7c36 */ /* 0x050fe20008000000 */
[----:B------:R-:W-:Y:S01]  /*eb00*/  LEA R8, P6, R9, R2, 0x2 ;  /* 0x0000000209087211 */ /* 0x000fe200078c10ff */
[----:B------:R3:W-:Y:S01]  /*eb10*/  @P3 STG.E desc[UR28][R6.64], R29 ;  /* 0x0000001d06003986 */ /* 0x0007e2000c10191c */
[----:B------:R-:W-:Y:S01]  /*eb20*/  ISETP.LT.AND P1, PT, R12, UR19, !P0 ;  /* 0x000000130c007c0c */ /* 0x000fe2000c721270 */
[----:B------:R-:W-:Y:S01]  /*eb30*/  VIADD R13, R11, UR6 ;  /* 0x000000060b0d7c36 */ /* 0x000fe20008000000 */
[----:B------:R-:W-:-:S02]  /*eb40*/  LEA.HI.X.SX32 R9, R9, R0, 0x2, P6 ;  /* 0x0000000009097211 */ /* 0x000fc400030f16ff */
[----:B------:R-:W-:Y:S02]  /*eb50*/  LEA R10, P6, R11, R2, 0x2 ;  /* 0x000000020b0a7211 */ /* 0x000fe400078c10ff */
[----:B------:R-:W-:Y:S01]  /*eb60*/  LOP3.LUT R12, R3, 0x1c, RZ, 0xfc, !PT ;  /* 0x0000001c030c7812 */ /* 0x000fe200078efcff */
[----:B------:R4:W-:Y:S01]  /*eb70*/  @P2 STG.E desc[UR28][R8.64], R30 ;  /* 0x0000001e08002986 */ /* 0x0009e2000c10191c */
[----:B------:R-:W-:Y:S02]  /*eb80*/  LEA.HI.X.SX32 R11, R11, R0, 0x2, P6 ;  /* 0x000000000b0b7211 */ /* 0x000fe400030f16ff */
[C---:B--2---:R-:W-:Y:S01]  /*eb90*/  LEA R4, P6, R13.reuse, R2, 0x2 ;  /* 0x000000020d047211 */ /* 0x044fe200078c10ff */
[----:B---3--:R-:W-:Y:S01]  /*eba0*/  VIADD R7, R13, UR6 ;  /* 0x000000060d077c36 */ /* 0x008fe20008000000 */
[----:B------:R-:W-:Y:S01]  /*ebb0*/  LOP3.LUT R6, R3, 0x20, RZ, 0xfc, !PT ;  /* 0x0000002003067812 */ /* 0x000fe200078efcff */
[----:B------:R2:W-:Y:S01]  /*ebc0*/  @P1 STG.E desc[UR28][R10.64], R31 ;  /* 0x0000001f0a001986 */ /* 0x0005e2000c10191c */
[----:B------:R-:W-:-:S02]  /*ebd0*/  ISETP.LT.AND P5, PT, R12, UR19, !P0 ;  /* 0x000000130c007c0c */ /* 0x000fc4000c7a1270 */
[----:B------:R-:W-:Y:S02]  /*ebe0*/  LOP3.LUT R12, R3, 0x1e, RZ, 0xfc, !PT ;  /* 0x0000001e030c7812 */ /* 0x000fe400078efcff */
[----:B------:R-:W-:Y:S01]  /*ebf0*/  LEA.HI.X.SX32 R5, R13, R0, 0x2, P6 ;  /* 0x000000000d057211 */ /* 0x000fe200030f16ff */
[C---:B----4-:R-:W-:Y:S01]  /*ec00*/  VIADD R9, R7.reuse, UR6 ;  /* 0x0000000607097c36 */ /* 0x050fe20008000000 */
[----:B------:R-:W-:Y:S02]  /*ec10*/  ISETP.LT.AND P1, PT, R6, UR19, !P0 ;  /* 0x0000001306007c0c */ /* 0x000fe4000c721270 */
[----:B------:R-:W-:Y:S01]  /*ec20*/  LEA R6, P6, R7, R2, 0x2 ;  /* 0x0000000207067211 */ /* 0x000fe200078c10ff */
[----:B------:R-:W-:Y:S01]  /*ec30*/  VIADD R13, R9, UR6 ;  /* 0x00000006090d7c36 */ /* 0x000fe20008000000 */
[----:B------:R-:W-:Y:S02]  /*ec40*/  ISETP.LT.AND P3, PT, R12, UR19, !P0 ;  /* 0x000000130c007c0c */ /* 0x000fe4000c761270 */
[----:B------:R-:W-:Y:S01]  /*ec50*/  LEA.HI.X.SX32 R7, R7, R0, 0x2, P6 ;  /* 0x0000000007077211 */ /* 0x000fe200030f16ff */
[----:B------:R3:W-:Y:S01]  /*ec60*/  @P5 STG.E desc[UR28][R4.64], R32 ;  /* 0x0000002004005986 */ /* 0x0007e2000c10191c */
[----:B------:R-:W-:-:S02]  /*ec70*/  LEA R8, P6, R9, R2, 0x2 ;  /* 0x0000000209087211 */ /* 0x000fc400078c10ff */
[----:B------:R-:W-:Y:S01]  /*ec80*/  LOP3.LUT R12, R3, 0x1f, RZ, 0xfc, !PT ;  /* 0x0000001f030c7812 */ /* 0x000fe200078efcff */
[----:B------:R4:W-:Y:S01]  /*ec90*/  @P4 STG.E desc[UR28][R6.64], R33 ;  /* 0x0000002106004986 */ /* 0x0009e2000c10191c */
[----:B------:R-:W-:Y:S02]  /*eca0*/  LEA.HI.X.SX32 R9, R9, R0, 0x2, P6 ;  /* 0x0000000009097211 */ /* 0x000fe400030f16ff */
[----:B--2---:R-:W-:Y:S02]  /*ecb0*/  LEA R10, P6, R13, R2, 0x2 ;  /* 0x000000020d0a7211 */ /* 0x004fe400078c10ff */
[----:B------:R-:W-:Y:S01]  /*ecc0*/  ISETP.LT.AND P2, PT, R12, UR19, !P0 ;  /* 0x000000130c007c0c */ /* 0x000fe2000c741270 */
[----:B------:R2:W-:Y:S01]  /*ecd0*/  @P3 STG.E desc[UR28][R8.64], R34 ;  /* 0x0000002208003986 */ /* 0x0005e2000c10191c */
[----:B------:R-:W-:Y:S01]  /*ece0*/  LOP3.LUT R12, R3, 0x21, RZ, 0xfc, !PT ;  /* 0x00000021030c7812 */ /* 0x000fe200078efcff */
[----:B---3--:R-:W-:Y:S01]  /*ecf0*/  VIADD R5, R13, UR6 ;  /* 0x000000060d057c36 */ /* 0x008fe20008000000 */
[----:B------:R-:W-:-:S02]  /*ed00*/  LOP3.LUT R4, R3, 0x23, RZ, 0xfc, !PT ;  /* 0x0000002303047812 */ /* 0x000fc400078efcff */
[----:B------:R-:W-:Y:S01]  /*ed10*/  LEA.HI.X.SX32 R11, R13, R0, 0x2, P6 ;  /* 0x000000000d0b7211 */ /* 0x000fe200030f16ff */
[C---:B----4-:R-:W-:Y:S01]  /*ed20*/  VIADD R7, R5.reuse, UR6 ;  /* 0x0000000605077c36 */ /* 0x050fe20008000000 */
[----:B------:R-:W-:Y:S02]  /*ed30*/  ISETP.LT.AND P3, PT, R4, UR19, !P0 ;  /* 0x0000001304007c0c */ /* 0x000fe4000c761270 */
[----:B------:R-:W-:Y:S01]  /*ed40*/  LEA R4, P6, R5, R2, 0x2 ;  /* 0x0000000205047211 */ /* 0x000fe200078c10ff */
[----:B------:R-:W-:Y:S01]  /*ed50*/  VIADD R13, R7, UR6 ;  /* 0x00000006070d7c36 */ /* 0x000fe20008000000 */
[----:B------:R-:W-:Y:S01]  /*ed60*/  ISETP.LT.AND P5, PT, R12, UR19, !P0 ;  /* 0x000000130c007c0c */ /* 0x000fe2000c7a1270 */
[----:B------:R3:W-:Y:S01]  /*ed70*/  @P2 STG.E desc[UR28][R10.64], R35 ;  /* 0x000000230a002986 */ /* 0x0007e2000c10191c */
[----:B------:R-:W-:Y:S02]  /*ed80*/  LEA.HI.X.SX32 R5, R5, R0, 0x2, P6 ;  /* 0x0000000005057211 */ /* 0x000fe400030f16ff */
[----:B------:R-:W-:-:S02]  /*ed90*/  LEA R6, P6, R7, R2, 0x2 ;  /* 0x0000000207067211 */ /* 0x000fc400078c10ff */
[----:B------:R-:W-:Y:S01]  /*eda0*/  LOP3.LUT R12, R3, 0x22, RZ, 0xfc, !PT ;  /* 0x00000022030c7812 */ /* 0x000fe200078efcff */
[----:B------:R4:W-:Y:S01]  /*edb0*/  @P1 STG.E desc[UR28][R4.64], R36 ;  /* 0x0000002404001986 */ /* 0x0009e2000c10191c */
[----:B------:R-:W-:Y:S02]  /*edc0*/  LEA.HI.X.SX32 R7, R7, R0, 0x2, P6 ;  /* 0x0000000007077211 */ /* 0x000fe400030f16ff */
[C---:B--2---:R-:W-:Y:S02]  /*edd0*/  LEA R8, P6, R13.reuse, R2, 0x2 ;  /* 0x000000020d087211 */ /* 0x044fe400078c10ff */
[----:B------:R-:W-:Y:S01]  /*ede0*/  ISETP.LT.AND P4, PT, R12, UR19, !P0 ;  /* 0x000000130c007c0c */ /* 0x000fe2000c781270 */
[----:B---3--:R-:W-:Y:S01]  /*edf0*/  VIADD R11, R13, UR6 ;  /* 0x000000060d0b7c36 */ /* 0x008fe20008000000 */
[C---:B------:R-:W-:Y:S01]  /*ee00*/  LOP3.LUT R10, R3.reuse, 0x26, RZ, 0xfc, !PT ;  /* 0x00000026030a7812 */ /* 0x040fe200078efcff */
[----:B------:R2:W-:Y:S01]  /*ee10*/  @P5 STG.E desc[UR28][R6.64], R37 ;  /* 0x0000002506005986 */ /* 0x0005e2000c10191c */
        /* <DEDUP_REMOVED lines=124> */
[----:B------:R-:W-:Y:S01]  /*f5e0*/  LOP3.LUT R4, R3, 0x3b, RZ, 0xfc, !PT ;  /* 0x0000003b03047812 */ /* 0x000fe200078efcff */
[----:B------:R2:W-:Y:S01]  /*f5f0*/  @P4 STG.E desc[UR28][R8.64], R58 ;  /* 0x0000003a08004986 */ /* 0x0005e2000c10191c */
[----:B------:R-:W-:-:S02]  /*f600*/  LEA.HI.X.SX32 R11, R13, R0, 0x2, P6 ;  /* 0x000000000d0b7211 */ /* 0x000fc400030f16ff */
[----:B------:R-:W-:Y:S01]  /*f610*/  ISETP.LT.AND P4, PT, R4, UR19, !P0 ;  /* 0x0000001304007c0c */ /* 0x000fe2000c781270 */
[C---:B----4-:R-:W-:Y:S01]  /*f620*/  VIADD R7, R5.reuse, UR6 ;  /* 0x0000000605077c36 */ /* 0x050fe20008000000 */
[----:B------:R-:W-:Y:S02]  /*f630*/  LEA R4, P6, R5, R2, 0x2 ;  /* 0x0000000205047211 */ /* 0x000fe400078c10ff */
[----:B------:R-:W-:Y:S01]  /*f640*/  LOP3.LUT R12, R3, 0x39, RZ, 0xfc, !PT ;  /* 0x00000039030c7812 */ /* 0x000fe200078efcff */
[----:B------:R-:W-:Y:S01]  /*f650*/  VIADD R13, R7, UR6 ;  /* 0x00000006070d7c36 */ /* 0x000fe20008000000 */
[----:B------:R-:W-:Y:S01]  /*f660*/  LEA.HI.X.SX32 R5, R5, R0, 0x2, P6 ;  /* 0x0000000005057211 */ /* 0x000fe200030f16ff */
[----:B------:R3:W-:Y:S01]  /*f670*/  @P3 STG.E desc[UR28][R10.64], R59 ;  /* 0x0000003b0a003986 */ /* 0x0007e2000c10191c */
[----:B------:R-:W-:Y:S02]  /*f680*/  ISETP.LT.AND P1, PT, R12, UR19, !P0 ;  /* 0x000000130c007c0c */ /* 0x000fe4000c721270 */
[----:B------:R-:W-:Y:S01]  /*f690*/  LEA R6, P6, R7, R2, 0x2 ;  /* 0x0000000207067211 */ /* 0x000fe200078c10ff */
[----:B------:R4:W-:Y:S01]  /*f6a0*/  @P2 STG.E desc[UR28][R4.64], R60 ;  /* 0x0000003c04002986 */ /* 0x0009e2000c10191c */
[----:B------:R-:W-:-:S02]  /*f6b0*/  LOP3.LUT R12, R3, 0x3a, RZ, 0xfc, !PT ;  /* 0x0000003a030c7812 */ /* 0x000fc400078efcff */
[----:B------:R-:W-:Y:S02]  /*f6c0*/  LEA.HI.X.SX32 R7, R7, R0, 0x2, P6 ;  /* 0x0000000007077211 */ /* 0x000fe400030f16ff */
[C---:B--2---:R-:W-:Y:S02]  /*f6d0*/  LEA R8, P6, R13.reuse, R2, 0x2 ;  /* 0x000000020d087211 */ /* 0x044fe400078c10ff */
[----:B------:R-:W-:Y:S01]  /*f6e0*/  ISETP.LT.AND P5, PT, R12, UR19, !P0 ;  /* 0x000000130c007c0c */ /* 0x000fe2000c7a1270 */
[C---:B---3--:R-:W-:Y:S01]  /*f6f0*/  VIADD R11, R13.reuse, UR6 ;  /* 0x000000060d0b7c36 */ /* 0x048fe20008000000 */
[----:B------:R-:W-:Y:S01]  /*f700*/  LEA.HI.X.SX32 R9, R13, R0, 0x2, P6 ;  /* 0x000000000d097211 */ /* 0x000fe200030f16ff */
[----:B------:R2:W-:Y:S01]  /*f710*/  @P1 STG.E desc[UR28][R6.64], R61 ;  /* 0x0000003d06001986 */ /* 0x0005e2000c10191c */
[----:B------:R-:W-:Y:S01]  /*f720*/  LOP3.LUT R10, R3, 0x3e, RZ, 0xfc, !PT ;  /* 0x0000003e030a7812 */ /* 0x000fe200078efcff */
[----:B------:R-:W-:Y:S01]  /*f730*/  VIADD R13, R11, UR6 ;  /* 0x000000060b0d7c36 */ /* 0x000fe20008000000 */
[----:B------:R-:W-:-:S02]  /*f740*/  LOP3.LUT R12, R3, 0x3c, RZ, 0xfc, !PT ;  /* 0x0000003c030c7812 */ /* 0x000fc400078efcff */
[----:B------:R-:W-:Y:S01]  /*f750*/  ISETP.LT.AND P1, PT, R10, UR19, !P0 ;  /* 0x000000130a007c0c */ /* 0x000fe2000c721270 */
[----:B------:R-:W-:Y:S01]  /*f760*/  VIADD R15, R13, UR6 ;  /* 0x000000060d0f7c36 */ /* 0x000fe20008000000 */
[----:B------:R-:W-:Y:S02]  /*f770*/  ISETP.LT.AND P3, PT, R12, UR19, !P0 ;  /* 0x000000130c007c0c */ /* 0x000fe4000c761270 */
[----:B------:R-:W-:Y:S01]  /*f780*/  LEA R10, P6, R11, R2, 0x2 ;  /* 0x000000020b0a7211 */ /* 0x000fe200078c10ff */
[----:B------:R3:W-:Y:S01]  /*f790*/  @P5 STG.E desc[UR28][R8.64], R62 ;  /* 0x0000003e08005986 */ /* 0x0007e2000c10191c */
[C---:B------:R-:W-:Y:S02]  /*f7a0*/  LOP3.LUT R12, R3.reuse, 0x3d, RZ, 0xfc, !PT ;  /* 0x0000003d030c7812 */ /* 0x040fe400078efcff */
[----:B----4-:R-:W-:Y:S01]  /*f7b0*/  LOP3.LUT R5, R3, 0x3f, RZ, 0xfc, !PT ;  /* 0x0000003f03057812 */ /* 0x010fe200078efcff */
[----:B------:R-:W-:Y:S01]  /*f7c0*/  VIADD R3, R15, UR6 ;  /* 0x000000060f037c36 */ /* 0x000fe20008000000 */
[----:B------:R-:W-:-:S02]  /*f7d0*/  LEA.HI.X.SX32 R11, R11, R0, 0x2, P6 ;  /* 0x000000000b0b7211 */ /* 0x000fc400030f16ff */
[----:B------:R-:W-:Y:S01]  /*f7e0*/  ISETP.LT.AND P2, PT, R12, UR19, !P0 ;  /* 0x000000130c007c0c */ /* 0x000fe2000c741270 */
[----:B------:R-:W-:Y:S01]  /*f7f0*/  VIADD R17, R3, UR6 ;  /* 0x0000000603117c36 */ /* 0x000fe20008000000 */
[-C--:B------:R-:W-:Y:S01]  /*f800*/  LEA R4, P6, R13, R2.reuse, 0x2 ;  /* 0x000000020d047211 */ /* 0x080fe200078c10ff */
[----:B------:R3:W-:Y:S01]  /*f810*/  @P4 STG.E desc[UR28][R10.64], R63 ;  /* 0x0000003f0a004986 */ /* 0x0007e2000c10191c */
[----:B------:R-:W-:Y:S02]  /*f820*/  LEA R12, P5, R15, R2, 0x2 ;  /* 0x000000020f0c7211 */ /* 0x000fe400078a10ff */
[----:B------:R-:W-:Y:S02]  /*f830*/  ISETP.LT.AND P0, PT, R5, UR19, !P0 ;  /* 0x0000001305007c0c */ /* 0x000fe4000c701270 */
[-C--:B------:R-:W-:Y:S02]  /*f840*/  LEA.HI.X.SX32 R5, R13, R0.reuse, 0x2, P6 ;  /* 0x000000000d057211 */ /* 0x080fe400030f16ff */
[----:B------:R-:W-:-:S02]  /*f850*/  LEA.HI.X.SX32 R13, R15, R0, 0x2, P5 ;  /* 0x000000000f0d7211 */ /* 0x000fc400028f16ff */
[-C--:B--2---:R-:W-:Y:S01]  /*f860*/  LEA R6, P5, R3, R2.reuse, 0x2 ;  /* 0x0000000203067211 */ /* 0x084fe200078a10ff */
[----:B------:R3:W-:Y:S01]  /*f870*/  @P3 STG.E desc[UR28][R4.64], R64 ;  /* 0x0000004004003986 */ /* 0x0007e2000c10191c */
[----:B------:R-:W-:Y:S02]  /*f880*/  LEA R2, P6, R17, R2, 0x2 ;  /* 0x0000000211027211 */ /* 0x000fe400078c10ff */
[-C--:B------:R-:W-:Y:S01]  /*f890*/  LEA.HI.X.SX32 R7, R3, R0.reuse, 0x2, P5 ;  /* 0x0000000003077211 */ /* 0x080fe200028f16ff */
[----:B------:R3:W-:Y:S01]  /*f8a0*/  @P2 STG.E desc[UR28][R12.64], R65 ;  /* 0x000000410c002986 */ /* 0x0007e2000c10191c */
[----:B------:R-:W-:-:S03]  /*f8b0*/  LEA.HI.X.SX32 R3, R17, R0, 0x2, P6 ;  /* 0x0000000011037211 */ /* 0x000fc600030f16ff */
[----:B------:R3:W-:Y:S04]  /*f8c0*/  @P1 STG.E desc[UR28][R6.64], R66 ;  /* 0x0000004206001986 */ /* 0x0007e8000c10191c */
[----:B------:R3:W-:Y:S01]  /*f8d0*/  @P0 STG.E desc[UR28][R2.64], R67 ;  /* 0x0000004302000986 */ /* 0x0007e2000c10191c */
[----:B-1----:R-:W-:Y:S06]  /*f8e0*/  BAR.SYNC.DEFER_BLOCKING 0x0 ;  /* 0x0000000000007b1d */ /* 0x002fec0000010000 */
[----:B------:R-:W-:Y:S05]  /*f8f0*/  BRA.U UP0, `(.L_x_14) ;  /* 0x0000000100a07547 */ /* 0x000fea000b800000 */
[----:B------:R-:W1:Y:S01]  /*f900*/  S2UR UR5, SR_CgaCtaId ;  /* 0x00000000000579c3 */ /* 0x000e620000008800 */
[----:B------:R-:W-:Y:S01]  /*f910*/  NOP ;  /* 0x0000000000007918 */ /* 0x000fe20000000000 */
[----:B------:R-:W-:Y:S01]  /*f920*/  UMOV UR4, 0x50 ;  /* 0x0000005000047882 */ /* 0x000fe20000000000 */
[----:B------:R-:W-:Y:S02]  /*f930*/  IMAD.U32 R0, RZ, RZ, UR10 ;  /* 0x0000000aff007e24 */ /* 0x000fe4000f8e00ff */
[----:B---3--:R-:W-:Y:S02]  /*f940*/  IMAD.MOV.U32 R3, RZ, RZ, 0xf ;  /* 0x0000000fff037424 */ /* 0x008fe400078e00ff */
[----:B------:R-:W-:Y:S01]  /*f950*/  IMAD.MOV.U32 R7, RZ, RZ, 0x1 ;  /* 0x00000001ff077424 */ /* 0x000fe200078e00ff */
[----:B------:R-:W-:-:S04]  /*f960*/  LOP3.LUT R0, R0, 0xffff, RZ, 0xc0, !PT ;  /* 0x0000ffff00007812 */ /* 0x000fc800078ec0ff */
[----:B------:R-:W-:-:S05]  /*f970*/  SHF.R.U32.HI R0, RZ, 0x5, R0 ;  /* 0x00000005ff007819 */ /* 0x000fca0000011600 */
[----:B------:R-:W-:Y:S01]  /*f980*/  VIADD R2, R0, 0x10 ;  /* 0x0000001000027836 */ /* 0x000fe20000000000 */
[----:B------:R-:W-:Y:S01]  /*f990*/  SHF.L.U32 R0, R3, R0, RZ ;  /* 0x0000000003007219 */ /* 0x000fe200000006ff */
[----:B-1----:R-:W-:-:S03]  /*f9a0*/  ULEA UR6, UR5, UR4, 0x18 ;  /* 0x0000000405067291 */ /* 0x002fc6000f8ec0ff */
[----:B------:R-:W-:-:S04]  /*f9b0*/  SHF.L.U32 R3, R7, R2, RZ ;  /* 0x0000000207037219 */ /* 0x000fc800000006ff */
[----:B------:R-:W-:Y:S02]  /*f9c0*/  LOP3.LUT R0, R3, R0, RZ, 0xfc, !PT ;  /* 0x0000000003007212 */ /* 0x000fe400078efcff */
[----:B------:R-:W1:Y:S02]  /*f9d0*/  LDS R5, [UR6] ;  /* 0x00000006ff057984 */ /* 0x000e640008000800 */
[C---:B------:R-:W-:Y:S02]  /*f9e0*/  LOP3.LUT R2, R0.reuse, 0xffff, RZ, 0xc0, !PT ;  /* 0x0000ffff00027812 */ /* 0x040fe400078ec0ff */
[----:B-1----:R-:W-:-:S04]  /*f9f0*/  LOP3.LUT R3, R0, 0xffff, R5, 0x80, !PT ;  /* 0x0000ffff00037812 */ /* 0x002fc800078e8005 */
[----:B------:R-:W-:-:S13]  /*fa00*/  ISETP.NE.AND P0, PT, R3, R2, PT ;  /* 0x000000020300720c */ /* 0x000fda0003f05270 */
[----:B------:R-:W-:Y:S05]  /*fa10*/  @P0 BRA `(.L_x_15) ;  /* 0x0000000000500947 */ /* 0x000fea0003800000 */
[----:B------:R-:W-:Y:S02]  /*fa20*/  SHF.R.U32.HI R5, RZ, 0x10, R5 ;  /* 0x00000010ff057819 */ /* 0x000fe40000011605 */
[----:B------:R-:W-:-:S04]  /*fa30*/  SHF.R.U32.HI R2, RZ, 0x10, R0 ;  /* 0x00000010ff027819 */ /* 0x000fc80000011600 */
[----:B------:R-:W-:-:S04]  /*fa40*/  LOP3.LUT R5, R5, R2, RZ, 0xc0, !PT ;  /* 0x0000000205057212 */ /* 0x000fc800078ec0ff */
[----:B------:R-:W-:-:S13]  /*fa50*/  ISETP.NE.AND P0, PT, R5, R2, PT ;  /* 0x000000020500720c */ /* 0x000fda0003f05270 */
[----:B------:R-:W-:Y:S05]  /*fa60*/  @P0 BRA `(.L_x_16) ;  /* 0x0000000000300947 */ /* 0x000fea0003800000 */
[----:B------:R-:W-:Y:S01]  /*fa70*/  R2UR UR4, R0 ;  /* 0x00000000000472ca */ /* 0x000fe200000e0000 */
[----:B------:R-:W-:Y:S01]  /*fa80*/  VOTEU.ANY UR5, UPT, PT ;  /* 0x0000000000057886 */ /* 0x000fe200038e0100 */
[----:B------:R-:W1:Y:S01]  /*fa90*/  S2R R0, SR_LANEID ;  /* 0x0000000000007919 */ /* 0x000e620000000000 */
[----:B------:R-:W-:-:S10]  /*faa0*/  UFLO.U32 UR5, UR5 ;  /* 0x00000005000572bd */ /* 0x000fd400080e0000 */
[----:B------:R-:W-:-:S06]  /*fab0*/  ULOP3.LUT UR4, URZ, UR4, URZ, 0x33, !UPT ;  /* 0x00000004ff047292 */ /* 0x000fcc000f8e33ff */
[----:B------:R-:W-:-:S04]  /*fac0*/  IMAD.U32 R2, RZ, RZ, UR4 ;  /* 0x00000004ff027e24 */ /* 0x000fc8000f8e00ff */
[----:B------:R-:W2:Y:S02]  /*fad0*/  REDUX UR7, R2 ;  /* 0x00000000020773c4 */ /* 0x000ea40000000000 */
[----:B------:R4:W-:Y:S01]  /*fae0*/  UTCATOMSWS.AND URZ, UR4 ;  /* 0x0000000400ff79e3 */ /* 0x0009e20008000000 */
[----:B-1----:R-:W-:Y:S01]  /*faf0*/  ISETP.EQ.U32.AND P0, PT, R0, UR5, PT ;  /* 0x0000000500007c0c */ /* 0x002fe2000bf02070 */
[----:B--2---:R-:W-:-:S12]  /*fb00*/  IMAD.U32 R0, RZ, RZ, UR7 ;  /* 0x00000007ff007e24 */ /* 0x004fd8000f8e00ff */
[----:B------:R4:W-:Y:S01]  /*fb10*/  @P0 ATOMS.AND RZ, [UR6], R0 ;  /* 0x00000000ffff098c */ /* 0x0009e2000a800006 */
[----:B------:R-:W-:Y:S05]  /*fb20*/  BRA `(.L_x_14) ;  /* 0x0000000000147947 */ /* 0x000fea0003800000 */
.L_x_16:
[----:B------:R-:W-:-:S07]  /*fb30*/  MOV R2, 0xfb50 ;  /* 0x0000fb5000027802 */ /* 0x000fce0000000f00 */
[----:B------:R-:W-:Y:S05]  /*fb40*/  CALL.REL.NOINC `($__internal_0_$__cuda_sm10x_tcgen05_guardrail_trap_col_being_dealloced_not_returned_by_alloc) ;  /* 0x00000000002c7944 */ /* 0x000fea0003c00000 */
[----:B------:R-:W-:Y:S05]  /*fb50*/  BRA `(.L_x_14) ;  /* 0x0000000000087947 */ /* 0x000fea0003800000 */
.L_x_15:
[----:B------:R-:W-:-:S07]  /*fb60*/  MOV R2, 0xfb80 ;  /* 0x0000fb8000027802 */ /* 0x000fce0000000f00 */
[----:B------:R-:W-:Y:S05]  /*fb70*/  CALL.REL.NOINC `($__internal_2_$__cuda_sm10x_tcgen05_guardrail_trap_unallocated_columns_being_dealloced) ;  /* 0x0000000000387944 */ /* 0x000fea0003c00000 */
.L_x_14:
[----:B------:R-:W-:Y:S01]  /*fb80*/  NOP ;  /* 0x0000000000007918 */ /* 0x000fe20000000000 */
[----:B----4-:R-:W-:Y:S05]  /*fb90*/  EXIT ;  /* 0x000000000000794d */ /* 0x010fea0003800000 */
.L_x_9:
[----:B------:R-:W1:Y:S02]  /*fba0*/  SYNCS.PHASECHK.TRANS64.TRYWAIT P0, [UR8], R4 ;  /* 0x00000004ff0075a7 */ /* 0x000e640008001108 */
[----:B-1----:R-:W-:Y:S05]  /*fbb0*/  @!P0 BRA `(.L_x_9) ;  /* 0xfffffffc00f88947 */ /* 0x002fea000383ffff */
[----:B------:R-:W-:Y:S05]  /*fbc0*/  BRA `(.L_x_17) ;  /* 0xffffffb800207947 */ /* 0x000fea000383ffff */
.L_x_13:
[----:B------:R-:W1:Y:S02]  /*fbd0*/  SYNCS.PHASECHK.TRANS64.TRYWAIT P5, [UR8], R4 ;  /* 0x00000004ff0075a7 */ /* 0x000e6400080a1108 */
[----:B-1----:R-:W-:Y:S05]  /*fbe0*/  @!P5 BRA `(.L_x_13) ;  /* 0xfffffffc00f8d947 */ /* 0x002fea000383ffff */
[----:B------:R-:W-:Y:S05]  /*fbf0*/  BRA `(.L_x_12) ;  /* 0xffffffe400407947 */ /* 0x000fea000383ffff */
        .weak           $__internal_0_$__cuda_sm10x_tcgen05_guardrail_trap_col_being_dealloced_not_returned_by_alloc
        .type           $__internal_0_$__cuda_sm10x_tcgen05_guardrail_trap_col_being_dealloced_not_returned_by_alloc,@function
        .size           $__internal_0_$__cuda_sm10x_tcgen05_guardrail_trap_col_being_dealloced_not_returned_by_alloc,($__internal_1_$__cuda_sm10x_tcgen05_guardrail_trap_phase_invalid_during_alloc - $__internal_0_$__cuda_sm10x_tcgen05_guardrail_trap_col_being_dealloced_not_returned_by_alloc)
$__internal_0_$__cuda_sm10x_tcgen05_guardrail_trap_col_being_dealloced_not_returned_by_alloc:
[----:B------:R-:W-:Y:S05]  /*fc00*/  BPT.TRAP 0x1 ;  /* 0x000000040000795c */ /* 0x000fea0000300000 */
[----:B------:R-:W-:-:S04]  /*fc10*/  IMAD.MOV.U32 R3, RZ, RZ, 0x0 ;  /* 0x00000000ff037424 */ /* 0x000fc800078e00ff */
[----:B------:R-:W-:Y:S05]  /*fc20*/  RET.REL.NODEC R2 `(matmul_kernel) ;  /* 0xffffff0002f47950 */ /* 0x000fea0003c3ffff */
        .weak           $__internal_1_$__cuda_sm10x_tcgen05_guardrail_trap_phase_invalid_during_alloc
        .type           $__internal_1_$__cuda_sm10x_tcgen05_guardrail_trap_phase_invalid_during_alloc,@function
        .size           $__internal_1_$__cuda_sm10x_tcgen05_guardrail_trap_phase_invalid_during_alloc,($__internal_2_$__cuda_sm10x_tcgen05_guardrail_trap_unallocated_columns_being_dealloced - $__internal_1_$__cuda_sm10x_tcgen05_guardrail_trap_phase_invalid_during_alloc)
$__internal_1_$__cuda_sm10x_tcgen05_guardrail_trap_phase_invalid_during_alloc:
[----:B------:R-:W-:Y:S05]  /*fc30*/  BPT.TRAP 0x1 ;  /* 0x000000040000795c */ /* 0x000fea0000300000 */
[----:B------:R-:W-:-:S04]  /*fc40*/  IMAD.MOV.U32 R5, RZ, RZ, 0x0 ;  /* 0x00000000ff057424 */ /* 0x000fc800078e00ff */
[----:B------:R-:W-:Y:S05]  /*fc50*/  RET.REL.NODEC R4 `(matmul_kernel) ;  /* 0xffffff0004e87950 */ /* 0x000fea0003c3ffff */
        .weak           $__internal_2_$__cuda_sm10x_tcgen05_guardrail_trap_unallocated_columns_being_dealloced
        .type           $__internal_2_$__cuda_sm10x_tcgen05_guardrail_trap_unallocated_columns_being_dealloced,@function
        .size           $__internal_2_$__cuda_sm10x_tcgen05_guardrail_trap_unallocated_columns_being_dealloced,(.L_x_21 - $__internal_2_$__cuda_sm10x_tcgen05_guardrail_trap_unallocated_columns_being_dealloced)
$__internal_2_$__cuda_sm10x_tcgen05_guardrail_trap_unallocated_columns_being_dealloced:
[----:B------:R-:W-:Y:S05]  /*fc60*/  BPT.TRAP 0x1 ;  /* 0x000000040000795c */ /* 0x000fea0000300000 */
[----:B------:R-:W-:-:S04]  /*fc70*/  IMAD.MOV.U32 R3, RZ, RZ, 0x0 ;  /* 0x00000000ff037424 */ /* 0x000fc800078e00ff */
[----:B------:R-:W-:Y:S05]  /*fc80*/  RET.REL.NODEC R2 `(matmul_kernel) ;  /* 0xffffff0002dc7950 */ /* 0x000fea0003c3ffff */
.L_x_18:
[----:B------:R-:W-:-:S00]  /*fc90*/  BRA `(.L_x_18) ;  /* 0xfffffffc00fc7947 */ /* 0x000fc0000383ffff */
[----:B------:R-:W-:-:S00]  /*fca0*/  NOP ;  /* 0x0000000000007918 */ /* 0x000fc00000000000 */
        /* <DEDUP_REMOVED lines=13> */
.L_x_21:


//--------------------- .nv.shared.matmul_kernel  --------------------------
	.section	.nv.shared.matmul_kernel,"aw",@nobits
	.sectionflags	@""
	.align	16
	.zero		1024


//--------------------- .nv.shared.reserved.0     --------------------------
	.section	.nv.shared.reserved.0,"aw",@nobits
	.align	8
	.weak		__nv_reservedSMEM_offset_0_alias
	.size		__nv_reservedSMEM_offset_0_alias, 0, 64
	.other		__nv_reservedSMEM_offset_0_alias,@"STO_CUDA_RESERVED_SHARED STV_DEFAULT"
__nv_reservedSMEM_offset_0_alias:
	.zero		0
.nv.shared.reserved.0:
	.zero		64
	.weak		__nv_reservedSMEM_allocation_phase
	.type		__nv_reservedSMEM_allocation_phase,@object
	.size		__nv_reservedSMEM_allocation_phase,(.L_0 - __nv_reservedSMEM_allocation_phase)
__nv_reservedSMEM_allocation_phase:
	.zero		1
.L_0:
	.zero		7
	.weak		__nv_reservedSMEM_devtool_atexit_pc
	.type		__nv_reservedSMEM_devtool_atexit_pc,@object
	.size		__nv_reservedSMEM_devtool_atexit_pc,(__nv_reservedSMEM_allocation_mask - __nv_reservedSMEM_devtool_atexit_pc)
__nv_reservedSMEM_devtool_atexit_pc:
	.zero		8
	.weak		__nv_reservedSMEM_allocation_mask
	.type		__nv_reservedSMEM_allocation_mask,@object
	.size		__nv_reservedSMEM_allocation_mask,(.L_2 - __nv_reservedSMEM_allocation_mask)
__nv_reservedSMEM_allocation_mask:
	.zero		4
.L_2:


//--------------------- .nv.constant0.matmul_kernel --------------------------
	.section	.nv.constant0.matmul_kernel,"a",@progbits
	.sectionflags	@""
	.align	4
.nv.constant0.matmul_kernel:
	.zero		976


//--------------------- SYMBOLS --------------------------

	.type		.nv.reservedSmem.offset0,@object
	.size		.nv.reservedSmem.offset0,0x4
	.type		.nv.reservedSmem.cap,@object
	.size		.nv.reservedSmem.cap,0x4
